# CuTe-DSL kernel — source=cudnn_frontend_dsl family=gemm_swiglu_bs
# config = {"ab_dtype": "Float4E2M1FN", "sf_vec": 32, "vector_f32": false, "mma_mn": [128, 128], "cluster_mn": [2, 1]}


// ===== COMPILED SASS (sm_100a) =====

	.target	sm_100a

	.elftype	@"ET_EXEC"


//--------------------- .note.nv.tkinfo           --------------------------
	.section	.note.nv.tkinfo,"",@"SHT_NOTE"
	.sectionflags	@"SHF_NOTE_NV_TKINFO"
	.tkinfo
        /*0018*/ 	.word	0x00000081
        /*0030*/ 	.string	""
        /*0030*/ 	.string	"ptxas"
        /*0030*/ 	.string	"Cuda compilation tools, release 12.9, V12.9.83"
        /*0030*/ 	.string	"Build system must define TOOLS_VERSION_EXTENDED"
        /*0030*/ 	.string	"-O 3 -arch sm_100a "



//--------------------- .note.nv.cuver            --------------------------
	.section	.note.nv.cuver,"",@"SHT_NOTE"
	.sectionflags	@"SHF_NOTE_NV_CUVER"
        /*0018*/ 	.short	0x0001
        /*001a*/ 	.short	0x0064
        /*001c*/ 	.short	0x0001
        /*001e*/ 	.short	0x0000
        /*0020*/ 	.short	0x0001
        /*0022*/ 	.short	0x0000


//--------------------- .nv.info                  --------------------------
	.section	.nv.info,"",@"SHT_CUDA_INFO"
	.align	4


	//----- nvinfo : EIATTR_REGCOUNT
	.align		4
        /*0000*/ 	.byte	0x04, 0x2f
        /*0002*/ 	.short	(.L_4 - .L_3)
	.align		4
.L_3:
        /*0004*/ 	.word	index@(kernel_cutlass_kernel_cudnngemm_swigludense_blockscaled_gemm_persistent_swiglu_interleaved_quantSm100BlockScaledPersistentDenseGemmKernel_object_at__TiledMMA_ThrLayoutVMNK11110000_Permuta_0)
        /*0008*/ 	.word	0x00000060


	//----- nvinfo : EIATTR_FRAME_SIZE
	.align		4
.L_4:
        /*000c*/ 	.byte	0x04, 0x11
        /*000e*/ 	.short	(.L_6 - .L_5)
	.align		4
.L_5:
        /*0010*/ 	.word	index@($__internal_2_$__cuda_sm10x_tcgen05_guardrail_trap_unallocated_columns_being_dealloced)
        /*0014*/ 	.word	0x00000000


	//----- nvinfo : EIATTR_FRAME_SIZE
	.align		4
.L_6:
        /*0018*/ 	.byte	0x04, 0x11
        /*001a*/ 	.short	(.L_8 - .L_7)
	.align		4
.L_7:
        /*001c*/ 	.word	index@($__internal_1_$__cuda_sm10x_tcgen05_guardrail_trap_phase_invalid_during_alloc)
        /*0020*/ 	.word	0x00000000


	//----- nvinfo : EIATTR_FRAME_SIZE
	.align		4
.L_8:
        /*0024*/ 	.byte	0x04, 0x11
        /*0026*/ 	.short	(.L_10 - .L_9)
	.align		4
.L_9:
        /*0028*/ 	.word	index@($__internal_0_$__cuda_sm10x_tcgen05_guardrail_trap_col_being_dealloced_not_returned_by_alloc)
        /*002c*/ 	.word	0x00000000


	//----- nvinfo : EIATTR_FRAME_SIZE
	.align		4
.L_10:
        /*0030*/ 	.byte	0x04, 0x11
        /*0032*/ 	.short	(.L_12 - .L_11)
	.align		4
.L_11:
        /*0034*/ 	.word	index@(kernel_cutlass_kernel_cudnngemm_swigludense_blockscaled_gemm_persistent_swiglu_interleaved_quantSm100BlockScaledPersistentDenseGemmKernel_object_at__TiledMMA_ThrLayoutVMNK11110000_Permuta_0)
        /*0038*/ 	.word	0x00000000


	//----- nvinfo : EIATTR_MIN_STACK_SIZE
	.align		4
.L_12:
        /*003c*/ 	.byte	0x04, 0x12
        /*003e*/ 	.short	(.L_14 - .L_13)
	.align		4
.L_13:
        /*0040*/ 	.word	index@(kernel_cutlass_kernel_cudnngemm_swigludense_blockscaled_gemm_persistent_swiglu_interleaved_quantSm100BlockScaledPersistentDenseGemmKernel_object_at__TiledMMA_ThrLayoutVMNK11110000_Permuta_0)
        /*0044*/ 	.word	0x00000000
.L_14:


//--------------------- .nv.info.kernel_cutlass_kernel_cudnngemm_swigludense_blockscaled_gemm_persistent_swiglu_interleaved_quantSm100BlockScaledPersistentDenseGemmKernel_object_at__TiledMMA_ThrLayoutVMNK11110000_Permuta_0 --------------------------
	.section	.nv.info.kernel_cutlass_kernel_cudnngemm_swigludense_blockscaled_gemm_persistent_swiglu_interleaved_quantSm100BlockScaledPersistentDenseGemmKernel_object_at__TiledMMA_ThrLayoutVMNK11110000_Permuta_0,"",@"SHT_CUDA_INFO"
	.sectionflags	@""
	.align	4


	//----- nvinfo : EIATTR_CUDA_API_VERSION
	.align		4
        /*0000*/ 	.byte	0x04, 0x37
        /*0002*/ 	.short	(.L_16 - .L_15)
.L_15:
        /*0004*/ 	.word	0x00000081


	//----- nvinfo : EIATTR_KPARAM_INFO
	.align		4
.L_16:
        /*0008*/ 	.byte	0x04, 0x17
        /*000a*/ 	.short	(.L_18 - .L_17)
.L_17:
        /*000c*/ 	.word	0x00000000
        /*0010*/ 	.short	0x000b
        /*0012*/ 	.short	0x0364
        /*0014*/ 	.byte	0x00, 0xf0, 0x11, 0x00


	//----- nvinfo : EIATTR_KPARAM_INFO
	.align		4
.L_18:
        /*0018*/ 	.byte	0x04, 0x17
        /*001a*/ 	.short	(.L_20 - .L_19)
.L_19:
        /*001c*/ 	.word	0x00000000
        /*0020*/ 	.short	0x000a
        /*0022*/ 	.short	0x0358
        /*0024*/ 	.byte	0x00, 0xf0, 0x31, 0x00


	//----- nvinfo : EIATTR_KPARAM_INFO
	.align		4
.L_20:
        /*0028*/ 	.byte	0x04, 0x17
        /*002a*/ 	.short	(.L_22 - .L_21)
.L_21:
        /*002c*/ 	.word	0x00000000
        /*0030*/ 	.short	0x0009
        /*0032*/ 	.short	0x034c
        /*0034*/ 	.byte	0x00, 0xf0, 0x31, 0x00


	//----- nvinfo : EIATTR_KPARAM_INFO
	.align		4
.L_22:
        /*0038*/ 	.byte	0x04, 0x17
        /*003a*/ 	.short	(.L_24 - .L_23)
.L_23:
        /*003c*/ 	.word	0x00000000
        /*0040*/ 	.short	0x0008
        /*0042*/ 	.short	0x0340
        /*0044*/ 	.byte	0x00, 0xf0, 0x31, 0x00


	//----- nvinfo : EIATTR_KPARAM_INFO
	.align		4
.L_24:
        /*0048*/ 	.byte	0x04, 0x17
        /*004a*/ 	.short	(.L_26 - .L_25)
.L_25:
        /*004c*/ 	.word	0x00000000
        /*0050*/ 	.short	0x0007
        /*0052*/ 	.short	0x02c0
        /*0054*/ 	.byte	0x00, 0xf0, 0x01, 0x02


	//----- nvinfo : EIATTR_KPARAM_INFO
	.align		4
.L_26:
        /*0058*/ 	.byte	0x04, 0x17
        /*005a*/ 	.short	(.L_28 - .L_27)
.L_27:
        /*005c*/ 	.word	0x00000000
        /*0060*/ 	.short	0x0006
        /*0062*/ 	.short	0x0240
        /*0064*/ 	.byte	0x00, 0xf0, 0x01, 0x02


	//----- nvinfo : EIATTR_KPARAM_INFO
	.align		4
.L_28:
        /*0068*/ 	.byte	0x04, 0x17
        /*006a*/ 	.short	(.L_30 - .L_29)
.L_29:
        /*006c*/ 	.word	0x00000000
        /*0070*/ 	.short	0x0005
        /*0072*/ 	.short	0x01c0
        /*0074*/ 	.byte	0x00, 0xf0, 0x01, 0x02


	//----- nvinfo : EIATTR_KPARAM_INFO
	.align		4
.L_30:
        /*0078*/ 	.byte	0x04, 0x17
        /*007a*/ 	.short	(.L_32 - .L_31)
.L_31:
        /*007c*/ 	.word	0x00000000
        /*0080*/ 	.short	0x0004
        /*0082*/ 	.short	0x0140
        /*0084*/ 	.byte	0x00, 0xf0, 0x01, 0x02


	//----- nvinfo : EIATTR_KPARAM_INFO
	.align		4
.L_32:
        /*0088*/ 	.byte	0x04, 0x17
        /*008a*/ 	.short	(.L_34 - .L_33)
.L_33:
        /*008c*/ 	.word	0x00000000
        /*0090*/ 	.short	0x0003
        /*0092*/ 	.short	0x00c0
        /*0094*/ 	.byte	0x00, 0xf0, 0x01, 0x02


	//----- nvinfo : EIATTR_KPARAM_INFO
	.align		4
.L_34:
        /*0098*/ 	.byte	0x04, 0x17
        /*009a*/ 	.short	(.L_36 - .L_35)
.L_35:
        /*009c*/ 	.word	0x00000000
        /*00a0*/ 	.short	0x0002
        /*00a2*/ 	.short	0x0040
        /*00a4*/ 	.byte	0x00, 0xf0, 0x01, 0x02


	//----- nvinfo : EIATTR_KPARAM_INFO
	.align		4
.L_36:
        /*00a8*/ 	.byte	0x04, 0x17
        /*00aa*/ 	.short	(.L_38 - .L_37)
.L_37:
        /*00ac*/ 	.word	0x00000000
        /*00b0*/ 	.short	0x0001
        /*00b2*/ 	.short	0x000c
        /*00b4*/ 	.byte	0x00, 0xf0, 0x31, 0x00


	//----- nvinfo : EIATTR_KPARAM_INFO
	.align		4
.L_38:
        /*00b8*/ 	.byte	0x04, 0x17
        /*00ba*/ 	.short	(.L_40 - .L_39)
.L_39:
        /*00bc*/ 	.word	0x00000000
        /*00c0*/ 	.short	0x0000
        /*00c2*/ 	.short	0x0000
        /*00c4*/ 	.byte	0x00, 0xf0, 0x31, 0x00


	//----- nvinfo : EIATTR_AT_ENTRY_FRAGMENTS
	.align		4
.L_40:
        /*00c8*/ 	.byte	0x04, 0x4f
        /*00ca*/ 	.short	(.L_42 - .L_41)


	//   ....[0]....
.L_41:
        /*00cc*/ 	.word	0x00000004


	//----- nvinfo : EIATTR_RESERVED_SMEM_USED
	.align		4
.L_42:
        /*00d0*/ 	.byte	0x01, 0x41
	.zero		2


	//----- nvinfo : EIATTR_SPARSE_MMA_MASK
	.align		4
        /*00d4*/ 	.byte	0x03, 0x50
        /*00d6*/ 	.short	0x0000


	//----- nvinfo : EIATTR_TCGEN05_1CTA_USED
	.align		4
        /*00d8*/ 	.byte	0x01, 0x51
	.zero		2


	//----- nvinfo : EIATTR_MAXREG_COUNT
	.align		4
        /*00dc*/ 	.byte	0x03, 0x1b
        /*00de*/ 	.short	0x00ff


	//----- nvinfo : EIATTR_NUM_BARRIERS
	.align		4
        /*00e0*/ 	.byte	0x02, 0x4c
        /*00e2*/ 	.byte	0x03
	.zero		1


	//----- nvinfo : EIATTR_INT_WARP_WIDE_INSTR_OFFSETS
	.align		4
        /*00e4*/ 	.byte	0x04, 0x31
        /*00e6*/ 	.short	(.L_44 - .L_43)


	//   ....[0]....
.L_43:
        /*00e8*/ 	.word	0x00004130


	//   ....[1]....
        /*00ec*/ 	.word	0x00004160


	//----- nvinfo : EIATTR_COOP_GROUP_MASK_REGIDS
	.align		4
.L_44:
        /*00f0*/ 	.byte	0x04, 0x29
        /*00f2*/ 	.short	(.L_46 - .L_45)


	//   ....[0]....
.L_45:
        /*00f4*/ 	.word	0xffffffff


	//   ....[1]....
        /*00f8*/ 	.word	0xffffffff


	//   ....[2]....
        /*00fc*/ 	.word	0xffffffff


	//   ....[3]....
        /*0100*/ 	.word	0xffffffff


	//   ....[4]....
        /*0104*/ 	.word	0xffffffff


	//----- nvinfo : EIATTR_COOP_GROUP_INSTR_OFFSETS
	.align		4
.L_46:
        /*0108*/ 	.byte	0x04, 0x28
        /*010a*/ 	.short	(.L_48 - .L_47)


	//   ....[0]....
.L_47:
        /*010c*/ 	.word	0x00000530


	//   ....[1]....
        /*0110*/ 	.word	0x00001b60


	//   ....[2]....
        /*0114*/ 	.word	0x00001e20


	//   ....[3]....
        /*0118*/ 	.word	0x00003fb0


	//   ....[4]....
        /*011c*/ 	.word	0x00004210


	//----- nvinfo : EIATTR_VRC_CTA_INIT_COUNT
	.align		4
.L_48:
        /*0120*/ 	.byte	0x02, 0x4a
        /*0122*/ 	.byte	0x80
	.zero		1


	//----- nvinfo : EIATTR_MBARRIER_INSTR_OFFSETS
	.align		4
        /*0124*/ 	.byte	0x04, 0x39
        /*0126*/ 	.short	(.L_50 - .L_49)


	//   ....[0]....
.L_49:
        /*0128*/ 	.word	0x00000350
        /*012c*/ 	.word	0x000000ff
        /*0130*/ 	.word	0x00000000
        /*0134*/ 	.short	0x0100
        /*0136*/ 	.byte	0x05
	.zero		1


	//   ....[1]....
        /*0138*/ 	.word	0x00000360
        /*013c*/ 	.word	0x000000ff
        /*0140*/ 	.word	0x00000008
        /*0144*/ 	.short	0x0100
        /*0146*/ 	.byte	0x05
	.zero		1


	//   ....[2]....
        /*0148*/ 	.word	0x00000370
        /*014c*/ 	.word	0x000000ff
        /*0150*/ 	.word	0x00000010
        /*0154*/ 	.short	0x0100
        /*0156*/ 	.byte	0x05
	.zero		1


	//   ....[3]....
        /*0158*/ 	.word	0x00000380
        /*015c*/ 	.word	0x000000ff
        /*0160*/ 	.word	0x00000018
        /*0164*/ 	.short	0x0100
        /*0166*/ 	.byte	0x05
	.zero		1


	//   ....[4]....
        /*0168*/ 	.word	0x00000390
        /*016c*/ 	.word	0x000000ff
        /*0170*/ 	.word	0x00000020
        /*0174*/ 	.short	0x0100
        /*0176*/ 	.byte	0x05
	.zero		1


	//   ....[5]....
        /*0178*/ 	.word	0x000003a0
        /*017c*/ 	.word	0x000000ff
        /*0180*/ 	.word	0x00000028
        /*0184*/ 	.short	0x0100
        /*0186*/ 	.byte	0x05
	.zero		1


	//   ....[6]....
        /*0188*/ 	.word	0x000003b0
        /*018c*/ 	.word	0x000000ff
        /*0190*/ 	.word	0x00000030
        /*0194*/ 	.short	0x0100
        /*0196*/ 	.byte	0x05
	.zero		1


	//   ....[7]....
        /*0198*/ 	.word	0x000003c0
        /*019c*/ 	.word	0x000000ff
        /*01a0*/ 	.word	0x00000038
        /*01a4*/ 	.short	0x0100
        /*01a6*/ 	.byte	0x05
	.zero		1


	//   ....[8]....
        /*01a8*/ 	.word	0x000004a0
        /*01ac*/ 	.word	0x000000ff
        /*01b0*/ 	.word	0x00000040
        /*01b4*/ 	.short	0x0100
        /*01b6*/ 	.byte	0x06
	.zero		1


	//   ....[9]....
        /*01b8*/ 	.word	0x000004b0
        /*01bc*/ 	.word	0x000000ff
        /*01c0*/ 	.word	0x00000048
        /*01c4*/ 	.short	0x0100
        /*01c6*/ 	.byte	0x06
	.zero		1


	//   ....[10]....
        /*01c8*/ 	.word	0x000004c0
        /*01cc*/ 	.word	0x000000ff
        /*01d0*/ 	.word	0x00000050
        /*01d4*/ 	.short	0x0100
        /*01d6*/ 	.byte	0x06
	.zero		1


	//   ....[11]....
        /*01d8*/ 	.word	0x000004d0
        /*01dc*/ 	.word	0x000000ff
        /*01e0*/ 	.word	0x00000058
        /*01e4*/ 	.short	0x0100
        /*01e6*/ 	.byte	0x06
	.zero		1


	//   ....[12]....
        /*01e8*/ 	.word	0x00000940
        /*01ec*/ 	.word	0x000000ff
        /*01f0*/ 	.word	0x00000020
        /*01f4*/ 	.short	0x010a
        /*01f6*/ 	.byte	0x06
	.zero		1


	//   ....[13]....
        /*01f8*/ 	.word	0x00000b70
        /*01fc*/ 	.word	0x000000ff
        /*0200*/ 	.word	0x00000020
        /*0204*/ 	.short	0x010a
        /*0206*/ 	.byte	0x19
	.zero		1


	//   ....[14]....
        /*0208*/ 	.word	0x00000cc0
        /*020c*/ 	.word	0x000000ff
        /*0210*/ 	.word	0x00000020
        /*0214*/ 	.short	0x010a
        /*0216*/ 	.byte	0x21
	.zero		1


	//   ....[15]....
        /*0218*/ 	.word	0x00000fc0
        /*021c*/ 	.word	0x000000ff
        /*0220*/ 	.word	0x00000020
        /*0224*/ 	.short	0x010a
        /*0226*/ 	.byte	0x04
	.zero		1


	//   ....[16]....
        /*0228*/ 	.word	0x00001560
        /*022c*/ 	.word	0x000000ff
        /*0230*/ 	.word	0x00000000
        /*0234*/ 	.short	0x010a
        /*0236*/ 	.byte	0x11
	.zero		1


	//   ....[17]....
        /*0238*/ 	.word	0x00001580
        /*023c*/ 	.word	0x000000ff
        /*0240*/ 	.word	0x00000050
        /*0244*/ 	.short	0x010a
        /*0246*/ 	.byte	0x12
	.zero		1


	//   ....[18]....
        /*0248*/ 	.word	0x000017d0
        /*024c*/ 	.word	0x000000ff
        /*0250*/ 	.word	0x00000000
        /*0254*/ 	.short	0x010a
        /*0256*/ 	.byte	0x11
	.zero		1


	//   ....[19]....
        /*0258*/ 	.word	0x00001930
        /*025c*/ 	.word	0x000000ff
        /*0260*/ 	.word	0x00000000
        /*0264*/ 	.short	0x010a
        /*0266*/ 	.byte	0x11
	.zero		1


	//   ....[20]....
        /*0268*/ 	.word	0x00001ae0
        /*026c*/ 	.word	0x00000000
        /*0270*/ 	.word	0x00000050
        /*0274*/ 	.short	0x010a
        /*0276*/ 	.byte	0xff
	.zero		1


	//   ....[21]....
        /*0278*/ 	.word	0x000021f0
        /*027c*/ 	.word	0x000000ff
        /*0280*/ 	.word	0x00000040
        /*0284*/ 	.short	0x010a
        /*0286*/ 	.byte	0x04
	.zero		1


	//   ....[22]....
        /*0288*/ 	.word	0x00003d40
        /*028c*/ 	.word	0x000000ff
        /*0290*/ 	.word	0x00000050
        /*0294*/ 	.short	0x0101
        /*0296*/ 	.byte	0x07
	.zero		1


	//   ....[23]....
        /*0298*/ 	.word	0x00004280
        /*029c*/ 	.word	0x00000000
        /*02a0*/ 	.word	0x00000020
        /*02a4*/ 	.short	0x010a
        /*02a6*/ 	.byte	0xff
	.zero		1


	//   ....[24]....
        /*02a8*/ 	.word	0x00004300
        /*02ac*/ 	.word	0x00000000
        /*02b0*/ 	.word	0x00000020
        /*02b4*/ 	.short	0x010a
        /*02b6*/ 	.byte	0xff
	.zero		1


	//   ....[25]....
        /*02b8*/ 	.word	0x00004370
        /*02bc*/ 	.word	0x00000000
        /*02c0*/ 	.word	0x00000050
        /*02c4*/ 	.short	0x010a
        /*02c6*/ 	.byte	0xff
	.zero		1


	//   ....[26]....
        /*02c8*/ 	.word	0x000043f0
        /*02cc*/ 	.word	0x00000000
        /*02d0*/ 	.word	0x00000000
        /*02d4*/ 	.short	0x010a
        /*02d6*/ 	.byte	0xff
	.zero		1


	//   ....[27]....
        /*02d8*/ 	.word	0x00004450
        /*02dc*/ 	.word	0x00000000
        /*02e0*/ 	.word	0x00000050
        /*02e4*/ 	.short	0x010a
        /*02e6*/ 	.byte	0xff
	.zero		1


	//   ....[28]....
        /*02e8*/ 	.word	0x000044c0
        /*02ec*/ 	.word	0x00000000
        /*02f0*/ 	.word	0x00000040
        /*02f4*/ 	.short	0x010a
        /*02f6*/ 	.byte	0xff
	.zero		1


	//----- nvinfo : EIATTR_NUM_MBARRIERS
	.align		4
.L_50:
        /*02f8*/ 	.byte	0x03, 0x38
        /*02fa*/ 	.short	0x000c


	//----- nvinfo : EIATTR_EXIT_INSTR_OFFSETS
	.align		4
        /*02fc*/ 	.byte	0x04, 0x1c
        /*02fe*/ 	.short	(.L_52 - .L_51)


	//   ....[0]....
.L_51:
        /*0300*/ 	.word	0x00001b20


	//   ....[1]....
        /*0304*/ 	.word	0x00004240


	//----- nvinfo : EIATTR_REQNTID
	.align		4
.L_52:
        /*0308*/ 	.byte	0x04, 0x10
        /*030a*/ 	.short	(.L_54 - .L_53)
.L_53:
        /*030c*/ 	.word	0x000000c0
        /*0310*/ 	.word	0x00000001
        /*0314*/ 	.word	0x00000001


	//----- nvinfo : EIATTR_CRS_STACK_SIZE
	.align		4
.L_54:
        /*0318*/ 	.byte	0x04, 0x1e
        /*031a*/ 	.short	(.L_56 - .L_55)
.L_55:
        /*031c*/ 	.word	0x00000000


	//----- nvinfo : EIATTR_CBANK_PARAM_SIZE
	.align		4
.L_56:
        /*0320*/ 	.byte	0x03, 0x19
        /*0322*/ 	.short	0x0368


	//----- nvinfo : EIATTR_PARAM_CBANK
	.align		4
        /*0324*/ 	.byte	0x04, 0x0a
        /*0326*/ 	.short	(.L_58 - .L_57)
	.align		4
.L_57:
        /*0328*/ 	.word	index@(.nv.constant0.kernel_cutlass_kernel_cudnngemm_swigludense_blockscaled_gemm_persistent_swiglu_interleaved_quantSm100BlockScaledPersistentDenseGemmKernel_object_at__TiledMMA_ThrLayoutVMNK11110000_Permuta_0)
        /*032c*/ 	.short	0x0380
        /*032e*/ 	.short	0x0368


	//----- nvinfo : EIATTR_SW_WAR
	.align		4
.L_58:
        /*0330*/ 	.byte	0x04, 0x36
        /*0332*/ 	.short	(.L_60 - .L_59)
.L_59:
        /*0334*/ 	.word	0x00000008
.L_60:


//--------------------- .nv.compat                --------------------------
	.section	.nv.compat,"",@"SHT_CUDA_COMPAT_INFO"
	.align	4
        /*0000*/ 	.byte	0x02, 0x02, 0x02, 0x00, 0x02, 0x05, 0x05, 0x00, 0x02, 0x03, 0x01, 0x00, 0x02, 0x06, 0x01, 0x00


//--------------------- .nv.callgraph             --------------------------
	.section	.nv.callgraph,"",@"SHT_CUDA_CALLGRAPH"
	.align	4
	.sectionentsize	8
	.align		4
        /*0000*/ 	.word	0x00000000
	.align		4
        /*0004*/ 	.word	0xffffffff
	.align		4
        /*0008*/ 	.word	0x00000000
	.align		4
        /*000c*/ 	.word	0xfffffffe
	.align		4
        /*0010*/ 	.word	0x00000000
	.align		4
        /*0014*/ 	.word	0xfffffffd
	.align		4
        /*0018*/ 	.word	0x00000000
	.align		4
        /*001c*/ 	.word	0xfffffffc


//--------------------- .text.kernel_cutlass_kernel_cudnngemm_swigludense_blockscaled_gemm_persistent_swiglu_interleaved_quantSm100BlockScaledPersistentDenseGemmKernel_object_at__TiledMMA_ThrLayoutVMNK11110000_Permuta_0 --------------------------
	.section	.text.kernel_cutlass_kernel_cudnngemm_swigludense_blockscaled_gemm_persistent_swiglu_interleaved_quantSm100BlockScaledPersistentDenseGemmKernel_object_at__TiledMMA_ThrLayoutVMNK11110000_Permuta_0,"ax",@progbits
	.align	128
        .global         kernel_cutlass_kernel_cudnngemm_swigludense_blockscaled_gemm_persistent_swiglu_interleaved_quantSm100BlockScaledPersistentDenseGemmKernel_object_at__TiledMMA_ThrLayoutVMNK11110000_Permuta_0
        .type           kernel_cutlass_kernel_cudnngemm_swigludense_blockscaled_gemm_persistent_swiglu_interleaved_quantSm100BlockScaledPersistentDenseGemmKernel_object_at__TiledMMA_ThrLayoutVMNK11110000_Permuta_0,@function
        .size           kernel_cutlass_kernel_cudnngemm_swigludense_blockscaled_gemm_persistent_swiglu_interleaved_quantSm100BlockScaledPersistentDenseGemmKernel_object_at__TiledMMA_ThrLayoutVMNK11110000_Permuta_0,(.L_x_50 - kernel_cutlass_kernel_cudnngemm_swigludense_blockscaled_gemm_persistent_swiglu_interleaved_quantSm100BlockScaledPersistentDenseGemmKernel_object_at__TiledMMA_ThrLayoutVMNK11110000_Permuta_0)
        .other          kernel_cutlass_kernel_cudnngemm_swigludense_blockscaled_gemm_persistent_swiglu_interleaved_quantSm100BlockScaledPersistentDenseGemmKernel_object_at__TiledMMA_ThrLayoutVMNK11110000_Permuta_0,@"STO_CUDA_ENTRY STV_DEFAULT"
kernel_cutlass_kernel_cudnngemm_swigludense_blockscaled_gemm_persistent_swiglu_interleaved_quantSm100BlockScaledPersistentDenseGemmKernel_object_at__TiledMMA_ThrLayoutVMNK11110000_Permuta_0:
.text.kernel_cutlass_kernel_cudnngemm_swigludense_blockscaled_gemm_persistent_swiglu_interleaved_quantSm100BlockScaledPersistentDenseGemmKernel_object_at__TiledMMA_ThrLayoutVMNK11110000_Permuta_0:
[----:B------:R-:W1:Y:S01]  /*0000*/  LDC R1, c[0x0][0x37c] ;  /* 0x0000df00ff017b82 */ /* 0x000e620000000800 */
[----:B------:R-:W2:Y:S07]  /*0010*/  S2R R0, SR_TID.X ;  /* 0x0000000000007919 */ /* 0x000eae0000002100 */
[----:B------:R-:W3:Y:S01]  /*0020*/  S2UR UR12, SR_CgaCtaId ;  /* 0x00000000000c79c3 */ /* 0x000ee20000008800 */
[----:B------:R-:W4:Y:S01]  /*0030*/  LDCU.U8 UR7, c[0x0][0x382] ;  /* 0x00007040ff0777ac */ /* 0x000f220008000000 */
[----:B------:R-:W5:Y:S01]  /*0040*/  LDCU.U8 UR4, c[0x0][0x381] ;  /* 0x00007020ff0477ac */ /* 0x000f620008000000 */
[----:B------:R-:W2:Y:S01]  /*0050*/  LDCU UR5, c[0x0][0x36c] ;  /* 0x00006d80ff0577ac */ /* 0x000ea20008000800 */
[----:B------:R-:W-:Y:S01]  /*0060*/  UMOV UR31, 0x1 ;  /* 0x00000001001f7882 */ /* 0x000fe20000000000 */
[----:B----4-:R-:W-:-:S02]  /*0070*/  ULOP3.LUT UR7, UR7, 0x1, URZ, 0xc0, !UPT ;  /* 0x0000000107077892 */ /* 0x010fc4000f8ec0ff */
[----:B-----5:R-:W-:Y:S02]  /*0080*/  ULOP3.LUT UR4, UR4, 0x1, URZ, 0xc0, !UPT ;  /* 0x0000000104047892 */ /* 0x020fe4000f8ec0ff */
[----:B---3--:R-:W-:Y:S02]  /*0090*/  ULEA.HI UR6, UR12, UR12, URZ, 0x1 ;  /* 0x0000000c0c067291 */ /* 0x008fe4000f8f08ff */
[----:B--2---:R-:W-:Y:S02]  /*00a0*/  UISETP.EQ.U32.AND UP2, UPT, UR5, 0x1, UPT ;  /* 0x000000010500788c */ /* 0x004fe4000bf42070 */
[----:B------:R-:W-:Y:S01]  /*00b0*/  ULOP3.LUT UR6, UR6, 0xfffffffe, URZ, 0xc0, !UPT ;  /* 0xfffffffe06067892 */ /* 0x000fe2000f8ec0ff */
[----:B------:R-:W-:Y:S01]  /*00c0*/  SHF.R.U32.HI R0, RZ, 0x5, R0 ;  /* 0x00000005ff007819 */ /* 0x000fe20000011600 */
[----:B------:R-:W-:Y:S02]  /*00d0*/  UISETP.NE.U32.AND UP6, UPT, UR7, 0x1, UPT ;  /* 0x000000010700788c */ /* 0x000fe4000bfc5070 */
[----:B------:R-:W-:Y:S01]  /*00e0*/  UIADD3 UR28, UPT, UPT, -UR6, UR12, URZ ;  /* 0x0000000c061c7290 */ /* 0x000fe2000fffe1ff */
[----:B------:R-:W-:Y:S01]  /*00f0*/  R2UR UR29, R0 ;  /* 0x00000000001d72ca */ /* 0x000fe200000e0000 */
[----:B------:R-:W-:-:S02]  /*0100*/  UISETP.NE.U32.AND UP5, UPT, UR4, 0x1, UPT ;  /* 0x000000010400788c */ /* 0x000fc4000bfa5070 */
[----:B------:R-:W-:-:S10]  /*0110*/  USHF.L.U32 UR31, UR31, UR28, URZ ;  /* 0x0000001c1f1f7299 */ /* 0x000fd400080006ff */
[----:B------:R-:W-:Y:S02]  /*0120*/  UISETP.NE.AND UP4, UPT, UR29, 0x5, UPT ;  /* 0x000000051d00788c */ /* 0x000fe4000bf85270 */
[----:B------:R-:W-:-:S07]  /*0130*/  UISETP.NE.AND UP3, UPT, UR29, URZ, UPT ;  /* 0x000000ff1d00728c */ /* 0x000fce000bf65270 */
[----:B-1----:R-:W-:Y:S05]  /*0140*/  BRA.U UP4, `(.L_x_0) ;  /* 0x0000000104507547 */ /* 0x002fea000b800000 */
[----:B------:R-:W1:Y:S02]  /*0150*/  LDCU.64 UR4, c[0x0][0x348] ;  /* 0x00006900ff0477ac */ /* 0x000e640008000a00 */
[----:B-1----:R-:W-:Y:S02]  /*0160*/  UIADD3 UR16, UP1, UPT, UR4, 0x40, URZ ;  /* 0x0000004004107890 */ /* 0x002fe4000ff3e0ff */
[----:B------:R-:W-:Y:S02]  /*0170*/  UIADD3 UR14, UP0, UPT, UR4, 0xc0, URZ ;  /* 0x000000c0040e7890 */ /* 0x000fe4000ff1e0ff */
[----:B------:R-:W-:Y:S02]  /*0180*/  UIADD3.X UR17, UPT, UPT, URZ, UR5, URZ, UP1, !UPT ;  /* 0x00000005ff117290 */ /* 0x000fe40008ffe4ff */
[----:B------:R-:W-:Y:S02]  /*0190*/  UIADD3 UR10, UP1, UPT, UR4, 0x140, URZ ;  /* 0x00000140040a7890 */ /* 0x000fe4000ff3e0ff */
[----:B------:R-:W-:-:S02]  /*01a0*/  UIADD3.X UR15, UPT, UPT, URZ, UR5, URZ, UP0, !UPT ;  /* 0x00000005ff0f7290 */ /* 0x000fc400087fe4ff */
[----:B------:R-:W-:Y:S02]  /*01b0*/  UIADD3 UR8, UP0, UPT, UR4, 0x1c0, URZ ;  /* 0x000001c004087890 */ /* 0x000fe4000ff1e0ff */
[----:B------:R-:W-:Y:S01]  /*01c0*/  UIADD3.X UR11, UPT, UPT, URZ, UR5, URZ, UP1, !UPT ;  /* 0x00000005ff0b7290 */ /* 0x000fe20008ffe4ff */
[----:B------:R1:W-:Y:S01]  /*01d0*/  UTMACCTL.PF [UR16] ;  /* 0x00000000100079b9 */ /* 0x0003e20008040000 */
[----:B------:R-:W-:-:S03]  /*01e0*/  UIADD3 UR6, UP1, UPT, UR4, 0x240, URZ ;  /* 0x0000024004067890 */ /* 0x000fc6000ff3e0ff */
[----:B------:R1:W-:Y:S01]  /*01f0*/  UTMACCTL.PF [UR14] ;  /* 0x000000000e0079b9 */ /* 0x0003e20008040000 */
[----:B------:R-:W-:-:S03]  /*0200*/  UIADD3.X UR9, UPT, UPT, URZ, UR5, URZ, UP0, !UPT ;  /* 0x00000005ff097290 */ /* 0x000fc600087fe4ff */
[----:B------:R1:W-:Y:S01]  /*0210*/  UTMACCTL.PF [UR10] ;  /* 0x000000000a0079b9 */ /* 0x0003e20008040000 */
[----:B------:R-:W-:Y:S02]  /*0220*/  UIADD3 UR4, UP0, UPT, UR4, 0x2c0, URZ ;  /* 0x000002c004047890 */ /* 0x000fe4000ff1e0ff */
[----:B------:R-:W-:-:S03]  /*0230*/  UIADD3.X UR7, UPT, UPT, URZ, UR5, URZ, UP1, !UPT ;  /* 0x00000005ff077290 */ /* 0x000fc60008ffe4ff */
[----:B------:R1:W-:Y:S01]  /*0240*/  UTMACCTL.PF [UR8] ;  /* 0x00000000080079b9 */ /* 0x0003e20008040000 */
[----:B------:R-:W-:-:S05]  /*0250*/  UIADD3.X UR5, UPT, UPT, URZ, UR5, URZ, UP0, !UPT ;  /* 0x00000005ff057290 */ /* 0x000fca00087fe4ff */
[----:B------:R1:W-:Y:S04]  /*0260*/  UTMACCTL.PF [UR6] ;  /* 0x00000000060079b9 */ /* 0x0003e80008040000 */
[----:B------:R1:W-:Y:S02]  /*0270*/  UTMACCTL.PF [UR4] ;  /* 0x00000000040079b9 */ /* 0x0003e40008040000 */
[----:B-1----:R-:W-:Y:S01]  /*0280*/  NOP ;  /* 0x0000000000007918 */ /* 0x002fe20000000000 */
.L_x_0:
[----:B------:R-:W-:Y:S05]  /*0290*/  BRA.U UP3, `(.L_x_1) ;  /* 0x0000000103507547 */ /* 0x000fea000b800000 */
[----:B------:R-:W-:Y:S01]  /*02a0*/  UMOV UR5, 0x400 ;  /* 0x0000040000057882 */ /* 0x000fe20000000000 */
[----:B------:R-:W-:Y:S01]  /*02b0*/  UMOV UR6, 0x1 ;  /* 0x0000000100067882 */ /* 0x000fe20000000000 */
[----:B------:R-:W-:Y:S02]  /*02c0*/  ULEA UR5, UR12, UR5, 0x18 ;  /* 0x000000050c057291 */ /* 0x000fe4000f8ec0ff */
[----:B------:R-:W-:-:S04]  /*02d0*/  UIADD3 UR6, UPT, UPT, -UR6, 0x100000, URZ ;  /* 0x0010000006067890 */ /* 0x000fc8000fffe1ff */
[----:B------:R-:W-:Y:S02]  /*02e0*/  USHF.L.U32 UR7, UR6, 0xb, URZ ;  /* 0x0000000b06077899 */ /* 0x000fe400080006ff */
[----:B------:R-:W-:Y:S01]  /*02f0*/  USHF.L.U32 UR6, UR6, 0x1, URZ ;  /* 0x0000000106067899 */ /* 0x000fe200080006ff */
[----:B------:R-:W-:Y:S02]  /*0300*/  UMOV UR4, 0x2 ;  /* 0x0000000200047882 */ /* 0x000fe40000000000 */
[----:B------:R-:W-:-:S04]  /*0310*/  UIADD3 UR8, UPT, UPT, -UR4, 0x100000, URZ ;  /* 0x0010000004087890 */ /* 0x000fc8000fffe1ff */
[----:B------:R-:W-:Y:S02]  /*0320*/  USHF.L.U32 UR9, UR8, 0xb, URZ ;  /* 0x0000000b08097899 */ /* 0x000fe400080006ff */
[----:B------:R-:W-:Y:S01]  /*0330*/  USHF.L.U32 UR8, UR8, 0x1, URZ ;  /* 0x0000000108087899 */ /* 0x000fe200080006ff */
[----:B------:R-:W1:Y:S02]  /*0340*/  FENCE.VIEW.ASYNC.S ;  /* 0x00000000000073c6 */ /* 0x000e640000000000 */
[----:B-1----:R1:W2:Y:S01]  /*0350*/  SYNCS.EXCH.64 URZ, [UR5], UR6 ;  /* 0x0000000605ff75b2 */ /* 0x0022a20008000100 */
[----:B------:R1:W3:Y:S01]  /*0360*/  SYNCS.EXCH.64 URZ, [UR5+0x8], UR6 ;  /* 0x0000080605ff75b2 */ /* 0x0002e20008000100 */
[----:B------:R1:W4:Y:S01]  /*0370*/  SYNCS.EXCH.64 URZ, [UR5+0x10], UR6 ;  /* 0x0000100605ff75b2 */ /* 0x0003220008000100 */
[----:B------:R1:W5:Y:S06]  /*0380*/  SYNCS.EXCH.64 URZ, [UR5+0x18], UR6 ;  /* 0x0000180605ff75b2 */ /* 0x00036c0008000100 */
[----:B------:R1:W1:Y:S01]  /*0390*/  SYNCS.EXCH.64 URZ, [UR5+0x20], UR8 ;  /* 0x0000200805ff75b2 */ /* 0x0002620008000100 */
[----:B------:R1:W1:Y:S01]  /*03a0*/  SYNCS.EXCH.64 URZ, [UR5+0x28], UR8 ;  /* 0x0000280805ff75b2 */ /* 0x0002620008000100 */
[----:B------:R1:W1:Y:S01]  /*03b0*/  SYNCS.EXCH.64 URZ, [UR5+0x30], UR8 ;  /* 0x0000300805ff75b2 */ /* 0x0002620008000100 */
[----:B------:R1:W1:Y:S01]  /*03c0*/  SYNCS.EXCH.64 URZ, [UR5+0x38], UR8 ;  /* 0x0000380805ff75b2 */ /* 0x0002620008000100 */
[----:B------:R-:W-:Y:S01]  /*03d0*/  NOP ;  /* 0x0000000000007918 */ /* 0x000fe20000000000 */
.L_x_1:
[----:B------:R-:W-:Y:S05]  /*03e0*/  BRA.U UP3, `(.L_x_2) ;  /* 0x0000000103407547 */ /* 0x000fea000b800000 */
[----:B-1----:R-:W-:Y:S01]  /*03f0*/  UMOV UR6, 0x400 ;  /* 0x0000040000067882 */ /* 0x002fe20000000000 */
[----:B------:R-:W-:Y:S01]  /*0400*/  UMOV UR5, 0x1 ;  /* 0x0000000100057882 */ /* 0x000fe20000000000 */
[----:B------:R-:W-:Y:S01]  /*0410*/  UMOV UR4, 0x4 ;  /* 0x0000000400047882 */ /* 0x000fe20000000000 */
[----:B------:R-:W-:Y:S02]  /*0420*/  ULEA UR6, UR12, UR6, 0x18 ;  /* 0x000000060c067291 */ /* 0x000fe4000f8ec0ff */
[----:B------:R-:W-:-:S04]  /*0430*/  UIADD3 UR8, UPT, UPT, -UR5, 0x100000, URZ ;  /* 0x0010000005087890 */ /* 0x000fc8000fffe1ff */
[----:B------:R-:W-:Y:S02]  /*0440*/  USHF.L.U32 UR9, UR8, 0xb, URZ ;  /* 0x0000000b08097899 */ /* 0x000fe400080006ff */
[----:B------:R-:W-:Y:S02]  /*0450*/  USHF.L.U32 UR8, UR8, 0x1, URZ ;  /* 0x0000000108087899 */ /* 0x000fe400080006ff */
[----:B------:R-:W-:-:S04]  /*0460*/  UIADD3 UR4, UPT, UPT, -UR4, 0x100000, URZ ;  /* 0x0010000004047890 */ /* 0x000fc8000fffe1ff */
[----:B------:R-:W-:Y:S02]  /*0470*/  USHF.L.U32 UR5, UR4, 0xb, URZ ;  /* 0x0000000b04057899 */ /* 0x000fe400080006ff */
[----:B------:R-:W-:Y:S01]  /*0480*/  USHF.L.U32 UR4, UR4, 0x1, URZ ;  /* 0x0000000104047899 */ /* 0x000fe200080006ff */
[----:B------:R-:W1:Y:S03]  /*0490*/  FENCE.VIEW.ASYNC.S ;  /* 0x00000000000073c6 */ /* 0x000e660000000000 */
[----:B-1----:R1:W5:Y:S01]  /*04a0*/  SYNCS.EXCH.64 URZ, [UR6+0x40], UR8 ;  /* 0x0000400806ff75b2 */ /* 0x0023620008000100 */
[----:B------:R1:W4:Y:S07]  /*04b0*/  SYNCS.EXCH.64 URZ, [UR6+0x48], UR8 ;  /* 0x0000480806ff75b2 */ /* 0x00032e0008000100 */
[----:B------:R1:W3:Y:S01]  /*04c0*/  SYNCS.EXCH.64 URZ, [UR6+0x50], UR4 ;  /* 0x0000500406ff75b2 */ /* 0x0002e20008000100 */
[----:B------:R1:W2:Y:S01]  /*04d0*/  SYNCS.EXCH.64 URZ, [UR6+0x58], UR4 ;  /* 0x0000580406ff75b2 */ /* 0x0002a20008000100 */
[----:B------:R-:W-:Y:S01]  /*04e0*/  NOP ;  /* 0x0000000000007918 */ /* 0x000fe20000000000 */
.L_x_2:
[----:B------:R-:W-:Y:S01]  /*04f0*/  NOP ;  /* 0x0000000000007918 */ /* 0x000fe20000000000 */
[----:B------:R-:W-:Y:S05]  /*0500*/  BRA.U !UP2, `(.L_x_3) ;  /* 0x000000010a087547 */ /* 0x000fea000b800000 */
[----:B-12345:R-:W-:Y:S01]  /*0510*/  UCGABAR_ARV ;  /* 0x00000000000079c7 */ /* 0x03efe20008000000 */
[----:B------:R-:W-:Y:S05]  /*0520*/  BRA `(.L_x_4) ;  /* 0x0000000000047947 */ /* 0x000fea0003800000 */
.L_x_3:
[----:B-12345:R-:W-:Y:S01]  /*0530*/  NOP ;  /* 0x0000000000007918 */ /* 0x03efe20000000000 */
.L_x_4:
[----:B------:R-:W-:Y:S05]  /*0540*/  BRA.U !UP2, `(.L_x_5) ;  /* 0x000000010a0c7547 */ /* 0x000fea000b800000 */
[----:B------:R-:W-:Y:S01]  /*0550*/  UCGABAR_WAIT ;  /* 0x0000000000007dc7 */ /* 0x000fe20008000000 */
[----:B------:R-:W-:Y:S01]  /*0560*/  CCTL.IVALL ;  /* 0x00000000ff00798f */ /* 0x000fe20002000000 */
[----:B------:R-:W-:Y:S05]  /*0570*/  BRA `(.L_x_6) ;  /* 0x0000000000047947 */ /* 0x000fea0003800000 */
.L_x_5:
[----:B------:R-:W-:Y:S06]  /*0580*/  BAR.SYNC.DEFER_BLOCKING 0x0 ;  /* 0x0000000000007b1d */ /* 0x000fec0000010000 */
.L_x_6:
[----:B------:R-:W1:Y:S01]  /*0590*/  LDCU.U8 UR23, c[0x0][0x6c8] ;  /* 0x0000d900ff1777ac */ /* 0x000e620008000000 */
[----:B------:R-:W2:Y:S01]  /*05a0*/  LDCU.U8 UR22, c[0x0][0x6c9] ;  /* 0x0000d920ff1677ac */ /* 0x000ea20008000000 */
[----:B------:R-:W3:Y:S01]  /*05b0*/  LDCU.U8 UR21, c[0x0][0x6d4] ;  /* 0x0000da80ff1577ac */ /* 0x000ee20008000000 */
[----:B------:R-:W4:Y:S01]  /*05c0*/  LDCU.U8 UR15, c[0x0][0x6d5] ;  /* 0x0000daa0ff0f77ac */ /* 0x000f220008000000 */
[----:B------:R-:W5:Y:S01]  /*05d0*/  LDCU.U8 UR14, c[0x0][0x6e0] ;  /* 0x0000dc00ff0e77ac */ /* 0x000f620008000000 */
[----:B------:R-:W1:Y:S01]  /*05e0*/  LDCU.U8 UR13, c[0x0][0x6e1] ;  /* 0x0000dc20ff0d77ac */ /* 0x000e620008000000 */
[----:B------:R-:W-:Y:S05]  /*05f0*/  BRA.U UP4, `(.L_x_7) ;  /* 0x0000000904847547 */ /* 0x000fea000b800000 */
[----:B------:R-:W5:Y:S01]  /*0600*/  S2UR UR40, SR_CTAID.Z ;  /* 0x00000000002879c3 */ /* 0x000f620000002700 */
[----:B------:R-:W-:Y:S01]  /*0610*/  UMOV UR39, 0x1 ;  /* 0x0000000100277882 */ /* 0x000fe20000000000 */
[----:B------:R-:W-:Y:S01]  /*0620*/  UMOV UR38, URZ ;  /* 0x000000ff00267c82 */ /* 0x000fe20008000000 */
[----:B-----5:R-:W-:-:S09]  /*0630*/  UISETP.GT.U32.AND UP0, UPT, UR40, 0x1ff, UPT ;  /* 0x000001ff2800788c */ /* 0x020fd2000bf04070 */
[----:B------:R-:W-:Y:S05]  /*0640*/  BRA.U UP0, `(.L_x_8) ;  /* 0x0000000900147547 */ /* 0x000fea000b800000 */
[----:B------:R-:W5:Y:S01]  /*0650*/  LDCU.64 UR6, c[0x0][0x6c0] ;  /* 0x0000d800ff0677ac */ /* 0x000f620008000a00 */
[----:B------:R-:W4:Y:S01]  /*0660*/  S2UR UR34, SR_CgaCtaId ;  /* 0x00000000002279c3 */ /* 0x000f220000008800 */
[----:B------:R-:W3:Y:S01]  /*0670*/  LDCU UR8, c[0x0][0x6d0] ;  /* 0x0000da00ff0877ac */ /* 0x000ee20008000800 */
[----:B------:R-:W-:-:S06]  /*0680*/  UMOV UR16, 0x400 ;  /* 0x0000040000107882 */ /* 0x000fcc0000000000 */
[----:B------:R-:W2:Y:S01]  /*0690*/  S2UR UR35, SR_CTAID.X ;  /* 0x00000000002379c3 */ /* 0x000ea20000002500 */
[----:B------:R-:W1:Y:S01]  /*06a0*/  LDCU.64 UR50, c[0x0][0x348] ;  /* 0x00006900ff3277ac */ /* 0x000e620008000a00 */
[----:B------:R-:W-:Y:S01]  /*06b0*/  UMOV UR38, URZ ;  /* 0x000000ff00267c82 */ /* 0x000fe20008000000 */
[----:B------:R-:W-:Y:S01]  /*06c0*/  UMOV UR39, 0x1 ;  /* 0x0000000100277882 */ /* 0x000fe20000000000 */
[----:B-----5:R-:W-:-:S04]  /*06d0*/  UIMAD.WIDE.U32 UR4, UR40, UR7, URZ ;  /* 0x00000007280472a5 */ /* 0x020fc8000f8e00ff */
[----:B------:R-:W-:Y:S02]  /*06e0*/  UIADD3 UR4, UPT, UPT, UR40, -UR5, URZ ;  /* 0x8000000528047290 */ /* 0x000fe4000fffe0ff */
[----:B----4-:R-:W-:Y:S02]  /*06f0*/  ULEA UR34, UR34, UR16, 0x18 ;  /* 0x0000001022227291 */ /* 0x010fe4000f8ec0ff */
[----:B-1----:R-:W-:-:S04]  /*0700*/  USHF.R.U32.HI UR4, URZ, UR23, UR4 ;  /* 0x00000017ff047299 */ /* 0x002fc80008011604 */
[----:B------:R-:W-:-:S04]  /*0710*/  UIADD3 UR4, UPT, UPT, UR5, UR4, URZ ;  /* 0x0000000405047290 */ /* 0x000fc8000fffe0ff */
[----:B--2---:R-:W-:-:S04]  /*0720*/  USHF.R.U32.HI UR4, URZ, UR22, UR4 ;  /* 0x00000016ff047299 */ /* 0x004fc80008011604 */
[----:B------:R-:W-:-:S04]  /*0730*/  UIADD3 UR4, UPT, UPT, -UR4, URZ, URZ ;  /* 0x000000ff04047290 */ /* 0x000fc8000fffe1ff */
[----:B------:R-:W-:-:S04]  /*0740*/  UIMAD UR6, UR4, UR6, UR40 ;  /* 0x00000006040672a4 */ /* 0x000fc8000f8e0228 */
[----:B---3--:R-:W-:-:S03]  /*0750*/  UIMAD.WIDE.U32 UR8, UR6, UR8, URZ ;  /* 0x00000008060872a5 */ /* 0x008fc6000f8e00ff */
[----:B------:R-:W1:Y:S04]  /*0760*/  LDCU.64 UR4, c[0x0][0x6d8] ;  /* 0x0000db00ff0477ac */ /* 0x000e680008000a00 */
[----:B------:R-:W-:Y:S02]  /*0770*/  UMOV UR7, UR9 ;  /* 0x0000000900077c82 */ /* 0x000fe40008000000 */
[----:B------:R-:W-:Y:S02]  /*0780*/  UIADD3 UR12, UPT, UPT, UR6, -UR7, URZ ;  /* 0x80000007060c7290 */ /* 0x000fe4000fffe0ff */
[----:B------:R-:W2:Y:S02]  /*0790*/  LDCU UR9, c[0x0][0x374] ;  /* 0x00006e80ff0977ac */ /* 0x000ea40008000800 */
[----:B------:R-:W-:Y:S01]  /*07a0*/  USHF.R.U32.HI UR12, URZ, UR21, UR12 ;  /* 0x00000015ff0c7299 */ /* 0x000fe2000801160c */
[----:B------:R-:W2:Y:S03]  /*07b0*/  LDCU UR8, c[0x0][0x370] ;  /* 0x00006e00ff0877ac */ /* 0x000ea60008000800 */
[----:B------:R-:W-:Y:S01]  /*07c0*/  UIADD3 UR12, UPT, UPT, UR7, UR12, URZ ;  /* 0x0000000c070c7290 */ /* 0x000fe2000fffe0ff */
[----:B------:R-:W3:Y:S03]  /*07d0*/  LDCU UR7, c[0x0][0x378] ;  /* 0x00006f00ff0777ac */ /* 0x000ee60008000800 */
[----:B------:R-:W-:-:S04]  /*07e0*/  USHF.R.U32.HI UR12, URZ, UR15, UR12 ;  /* 0x0000000fff0c7299 */ /* 0x000fc8000801160c */
[----:B-1----:R-:W-:Y:S01]  /*07f0*/  UIMAD.WIDE.U32 UR10, UR12, UR5, URZ ;  /* 0x000000050c0a72a5 */ /* 0x002fe2000f8e00ff */
[----:B------:R-:W1:Y:S03]  /*0800*/  LDCU UR5, c[0x0][0x6cc] ;  /* 0x0000d980ff0577ac */ /* 0x000e660008000800 */
[----:B------:R-:W-:Y:S02]  /*0810*/  UIADD3 UR10, UPT, UPT, UR12, -UR11, URZ ;  /* 0x8000000b0c0a7290 */ /* 0x000fe4000fffe0ff */
[----:B--2---:R-:W-:Y:S02]  /*0820*/  UIMAD UR8, UR9, UR8, URZ ;  /* 0x00000008090872a4 */ /* 0x004fe4000f8e02ff */
[----:B------:R-:W-:Y:S02]  /*0830*/  USHF.R.U32.HI UR10, URZ, UR14, UR10 ;  /* 0x0000000eff0a7299 */ /* 0x000fe4000801160a */
[----:B---3--:R-:W-:-:S02]  /*0840*/  UIMAD UR8, UR8, UR7, URZ ;  /* 0x00000007080872a4 */ /* 0x008fc4000f8e02ff */
[----:B------:R-:W-:Y:S02]  /*0850*/  UIADD3 UR10, UPT, UPT, UR11, UR10, URZ ;  /* 0x0000000a0b0a7290 */ /* 0x000fe4000fffe0ff */
[----:B------:R-:W-:Y:S02]  /*0860*/  ULEA.HI UR37, UR8, UR8, URZ, 0x1 ;  /* 0x0000000808257291 */ /* 0x000fe4000f8f08ff */
[----:B------:R-:W-:Y:S02]  /*0870*/  USHF.R.U32.HI UR7, URZ, UR13, UR10 ;  /* 0x0000000dff077299 */ /* 0x000fe4000801160a */
[----:B------:R-:W-:Y:S02]  /*0880*/  UIADD3 UR8, UPT, UPT, -UR12, URZ, URZ ;  /* 0x000000ff0c087290 */ /* 0x000fe4000fffe1ff */
[----:B------:R-:W-:Y:S02]  /*0890*/  UIADD3 UR7, UPT, UPT, -UR7, URZ, URZ ;  /* 0x000000ff07077290 */ /* 0x000fe4000fffe1ff */
[----:B------:R-:W-:-:S02]  /*08a0*/  USHF.R.S32.HI UR37, URZ, 0x1, UR37 ;  /* 0x00000001ff257899 */ /* 0x000fc40008011425 */
[----:B-1----:R-:W-:Y:S02]  /*08b0*/  UIMAD UR5, UR8, UR5, UR6 ;  /* 0x00000005080572a4 */ /* 0x002fe4000f8e0206 */
[----:B------:R-:W-:-:S12]  /*08c0*/  UIMAD UR12, UR7, UR4, UR12 ;  /* 0x00000004070c72a4 */ /* 0x000fd8000f8e020c */
.L_x_12:
[----:B------:R-:W-:Y:S01]  /*08d0*/  USHF.L.U32 UR4, UR39, 0x1f, URZ ;  /* 0x0000001f27047899 */ /* 0x000fe200080006ff */
[----:B------:R-:W-:Y:S01]  /*08e0*/  HFMA2 R2, -RZ, RZ, 0, -0.0001220703125 ;  /* 0x00008800ff027431 */ /* 0x000fe200000001ff */
[----:B------:R-:W-:Y:S02]  /*08f0*/  ULEA UR6, UR38, UR34, 0x3 ;  /* 0x0000002226067291 */ /* 0x000fe4000f8e18ff */
[----:B------:R-:W-:Y:S02]  /*0900*/  UIADD3 UR20, UPT, UPT, UR5, UR5, URZ ;  /* 0x0000000505147290 */ /* 0x000fe4000fffe0ff */
[----:B------:R-:W-:Y:S01]  /*0910*/  MOV R0, UR4 ;  /* 0x0000000400007c02 */ /* 0x000fe20008000f00 */
[----:B------:R-:W-:Y:S02]  /*0920*/  ULEA UR7, UR12, UR28, 0x1 ;  /* 0x0000001c0c077291 */ /* 0x000fe4000f8e08ff */
[----:B------:R-:W-:Y:S02]  /*0930*/  UIADD3 UR48, UP3, UPT, UR50, 0x40, URZ ;  /* 0x0000004032307890 */ /* 0x000fe4000ff7e0ff */
[----:B----4-:R1:W2:Y:S01]  /*0940*/  SYNCS.PHASECHK.TRANS64.TRYWAIT P2, [UR6+0x20], R0 ;  /* 0x00002000ff0075a7 */ /* 0x0102a20008041106 */
[----:B------:R-:W-:-:S02]  /*0950*/  UIADD3 UR46, UP2, UPT, UR50, 0xc0, URZ ;  /* 0x000000c0322e7890 */ /* 0x000fc4000ff5e0ff */
[----:B------:R-:W-:Y:S02]  /*0960*/  UIADD3 UR44, UP1, UPT, UR50, 0x140, URZ ;  /* 0x00000140322c7890 */ /* 0x000fe4000ff3e0ff */
[----:B------:R-:W-:Y:S02]  /*0970*/  UIADD3 UR42, UP0, UPT, UR50, 0x1c0, URZ ;  /* 0x000001c0322a7890 */ /* 0x000fe4000ff1e0ff */
[----:B------:R-:W-:Y:S02]  /*0980*/  ULOP3.LUT UR20, UR20, 0x1, UR35, 0xf8, !UPT ;  /* 0x0000000114147892 */ /* 0x000fe4000f8ef823 */
[----:B------:R-:W-:Y:S02]  /*0990*/  UIADD3.X UR49, UPT, UPT, URZ, UR51, URZ, UP3, !UPT ;  /* 0x00000033ff317290 */ /* 0x000fe40009ffe4ff */
[----:B------:R-:W-:Y:S02]  /*09a0*/  UIADD3.X UR47, UPT, UPT, URZ, UR51, URZ, UP2, !UPT ;  /* 0x00000033ff2f7290 */ /* 0x000fe400097fe4ff */
[----:B------:R-:W-:-:S02]  /*09b0*/  UIADD3.X UR45, UPT, UPT, URZ, UR51, URZ, UP1, !UPT ;  /* 0x00000033ff2d7290 */ /* 0x000fc40008ffe4ff */
[----:B------:R-:W-:Y:S02]  /*09c0*/  UIADD3.X UR43, UPT, UPT, URZ, UR51, URZ, UP0, !UPT ;  /* 0x00000033ff2b7290 */ /* 0x000fe400087fe4ff */
[----:B------:R-:W-:Y:S02]  /*09d0*/  USHF.L.U32 UR7, UR7, 0x6, URZ ;  /* 0x0000000607077899 */ /* 0x000fe400080006ff */
[----:B------:R-:W-:Y:S01]  /*09e0*/  USHF.L.U32 UR27, UR20, 0x7, URZ ;  /* 0x00000007141b7899 */ /* 0x000fe200080006ff */
[----:B------:R-:W-:Y:S01]  /*09f0*/  UMOV UR36, URZ ;  /* 0x000000ff00247c82 */ /* 0x000fe20008000000 */
[----:B------:R-:W-:Y:S01]  /*0a00*/  UMOV UR18, URZ ;  /* 0x000000ff00127c82 */ /* 0x000fe20008000000 */
[----:B------:R-:W-:-:S09]  /*0a10*/  UMOV UR10, URZ ;  /* 0x000000ff000a7c82 */ /* 0x000fd20008000000 */
.L_x_11:
[----:B---3--:R-:W-:Y:S02]  /*0a20*/  USHF.L.U32 UR24, UR38, 0xf, URZ ;  /* 0x0000000f26187899 */ /* 0x008fe400080006ff */
[----:B------:R-:W-:Y:S02]  /*0a30*/  UIADD3 UR4, UPT, UPT, UR38, 0x1, URZ ;  /* 0x0000000126047890 */ /* 0x000fe4000fffe0ff */
[----:B------:R-:W-:Y:S02]  /*0a40*/  ULEA UR25, UR38, UR34, 0x3 ;  /* 0x0000002226197291 */ /* 0x000fe4000f8e18ff */
[----:B------:R-:W-:Y:S02]  /*0a50*/  USHF.L.U32 UR26, UR36, 0x8, URZ ;  /* 0x00000008241a7899 */ /* 0x000fe400080006ff */
[----:B------:R-:W-:Y:S02]  /*0a60*/  USHF.L.U32 UR16, UR38, 0xa, URZ ;  /* 0x0000000a26107899 */ /* 0x000fe400080006ff */
[----:B------:R-:W-:-:S02]  /*0a70*/  UIADD3 UR19, UPT, UPT, UR36, UR36, URZ ;  /* 0x0000002424137290 */ /* 0x000fc4000fffe0ff */
[----:B------:R-:W-:Y:S02]  /*0a80*/  USHF.R.S32.HI UR24, URZ, 0x1, UR24 ;  /* 0x00000001ff187899 */ /* 0x000fe40008011418 */
[----:B------:R-:W-:Y:S02]  /*0a90*/  UISETP.NE.AND UP1, UPT, UR4, 0x4, UPT ;  /* 0x000000040400788c */ /* 0x000fe4000bf25270 */
[----:B------:R-:W-:Y:S02]  /*0aa0*/  ULEA UR8, UR28, UR16, 0x9 ;  /* 0x000000101c087291 */ /* 0x000fe4000f8e48ff */
[----:B------:R-:W-:Y:S02]  /*0ab0*/  UIADD3 UR16, UPT, UPT, UR34, 0x34400, UR16 ;  /* 0x0003440022107890 */ /* 0x000fe4000fffe010 */
[----:B------:R-:W-:Y:S02]  /*0ac0*/  UIADD3 UR11, UPT, UPT, UR28, UR19, URZ ;  /* 0x000000131c0b7290 */ /* 0x000fe4000fffe0ff */
[----:B------:R-:W-:-:S02]  /*0ad0*/  ULEA UR9, UR28, UR24, 0xd ;  /* 0x000000181c097291 */ /* 0x000fc4000f8e68ff */
[----:B------:R-:W-:Y:S02]  /*0ae0*/  USEL UR38, UR4, URZ, UP1 ;  /* 0x000000ff04267287 */ /* 0x000fe40008800000 */
[----:B------:R-:W-:Y:S01]  /*0af0*/  UISETP.GT.U32.AND UP0, UPT, UR36, 0xe, UPT ;  /* 0x0000000e2400788c */ /* 0x000fe2000bf04070 */
[----:B------:R-:W-:Y:S01]  /*0b00*/  UMOV UR30, 0x30000 ;  /* 0x00030000001e7882 */ /* 0x000fe20000000000 */
[----:B------:R-:W-:Y:S01]  /*0b10*/  UMOV UR5, UR25 ;  /* 0x0000001900057c82 */ /* 0x000fe20008000000 */
[----:B------:R-:W-:Y:S01]  /*0b20*/  UMOV UR6, UR26 ;  /* 0x0000001a00067c82 */ /* 0x000fe20008000000 */
[----:B------:R-:W-:Y:S01]  /*0b30*/  UMOV UR17, UR25 ;  /* 0x0000001900117c82 */ /* 0x000fe20008000000 */
[----:B--2-4-:R-:W-:Y:S06]  /*0b40*/  @P2 BRA `(.L_x_9) ;  /* 0x0000000000102947 */ /* 0x014fec0003800000 */
[----:B------:R-:W-:-:S06]  /*0b50*/  USHF.L.U32 UR4, UR39, 0x1f, URZ ;  /* 0x0000001f27047899 */ /* 0x000fcc00080006ff */
[----:B-1----:R-:W-:-:S04]  /*0b60*/  MOV R0, UR4 ;  /* 0x0000000400007c02 */ /* 0x002fc80008000f00 */
[----:B------:R-:W1:Y:S02]  /*0b70*/  SYNCS.PHASECHK.TRANS64.TRYWAIT P0, [UR25+0x20], R0 ;  /* 0x00002000ff0075a7 */ /* 0x000e640008001119 */
[----:B-1----:R-:W-:Y:S05]  /*0b80*/  @!P0 BRA `(.L_x_10) ;  /* 0x0000003400b08947 */ /* 0x002fea0003800000 */
.L_x_9:
[----:B------:R-:W-:Y:S02]  /*0b90*/  ELECT P1, URZ, PT ;  /* 0x0000000000ff782f */ /* 0x000fe40003820000 */
[----:B------:R-:W-:Y:S01]  /*0ba0*/  PLOP3.LUT P0, PT, PT, PT, UP0, 0x80, 0x8 ;  /* 0x000000000008781c */ /* 0x000fe20003f0f008 */
[----:B------:R-:W-:Y:S01]  /*0bb0*/  USEL UR4, URZ, 0x1, UP1 ;  /* 0x00000001ff047887 */ /* 0x000fe20008800000 */
[----:B------:R-:W-:Y:S01]  /*0bc0*/  PLOP3.LUT P2, PT, PT, PT, PT, 0x80, 0x8 ;  /* 0x000000000008781c */ /* 0x000fe20003f4f070 */
[----:B------:R-:W-:Y:S02]  /*0bd0*/  UIADD3 UR24, UPT, UPT, UR34, 0x14400, UR24 ;  /* 0x0001440022187890 */ /* 0x000fe4000fffe018 */
[----:B------:R-:W-:Y:S02]  /*0be0*/  ULOP3.LUT UR39, UR39, UR4, URZ, 0x3c, !UPT ;  /* 0x0000000427277292 */ /* 0x000fe4000f8e3cff */
[----:B------:R-:W-:Y:S02]  /*0bf0*/  UIADD3 UR4, UPT, UPT, UR34, 0x24400, UR9 ;  /* 0x0002440022047890 */ /* 0x000fe4000fffe009 */
[----:B------:R-:W-:-:S02]  /*0c00*/  UIADD3 UR8, UPT, UPT, UR34, 0x35400, UR8 ;  /* 0x0003540022087890 */ /* 0x000fc4000fffe008 */
[----:B------:R-:W-:Y:S01]  /*0c10*/  @!UP0 USHF.L.U32 UR32, UR39, 0x1f, URZ ;  /* 0x0000001f27208899 */ /* 0x000fe200080006ff */
[----:B------:R3:W-:Y:S01]  /*0c20*/  @P1 SYNCS.ARRIVE.TRANS64 RZ, [UR25], R2 ;  /* 0x00000002ffff19a7 */ /* 0x0007e20008000019 */
[----:B------:R-:W-:Y:S01]  /*0c30*/  @!UP0 ULEA UR33, UR38, UR34, 0x3 ;  /* 0x0000002226218291 */ /* 0x000fe2000f8e18ff */
[----:B------:R3:W-:Y:S01]  /*0c40*/  UTMALDG.2D [UR24], [UR48], desc[URZ] ;  /* 0x0000ff18300075b4 */ /* 0x0007e20008009000 */
[----:B------:R-:W-:Y:S01]  /*0c50*/  UMOV UR9, UR25 ;  /* 0x0000001900097c82 */ /* 0x000fe20008000000 */
[----:B------:R-:W-:Y:S01]  /*0c60*/  UIADD3 UR36, UPT, UPT, UR36, 0x1, URZ ;  /* 0x0000000124247890 */ /* 0x000fe2000fffe0ff */
[----:B-1----:R-:W-:-:S03]  /*0c70*/  IMAD.U32 R0, RZ, RZ, UR32 ;  /* 0x00000020ff007e24 */ /* 0x002fc6000f8e00ff */
[----:B------:R-:W-:Y:S01]  /*0c80*/  UISETP.NE.AND UP0, UPT, UR36, 0x10, UPT ;  /* 0x000000102400788c */ /* 0x000fe2000bf05270 */
[----:B------:R3:W-:Y:S01]  /*0c90*/  UTMALDG.2D.MULTICAST [UR4], [UR46], UR30, desc[URZ] ;  /* 0x0000ff042e0073b4 */ /* 0x0007e2000800981e */
[----:B------:R3:W-:Y:S01]  /*0ca0*/  UTMALDG.3D [UR16], [UR44], desc[URZ] ;  /* 0x0000ff102c0075b4 */ /* 0x0007e20008011000 */
[----:B------:R3:W-:Y:S01]  /*0cb0*/  UTMALDG.3D.MULTICAST [UR8], [UR42], UR30, desc[URZ] ;  /* 0x0000ff082a0073b4 */ /* 0x0007e2000801181e */
[----:B------:R3:W4:Y:S05]  /*0cc0*/  @!P0 SYNCS.PHASECHK.TRANS64.TRYWAIT P2, [UR33+0x20], R0 ;  /* 0x00002000ff0085a7 */ /* 0x00072a0008041121 */
[----:B------:R-:W-:Y:S05]  /*0cd0*/  BRA.U UP0, `(.L_x_11) ;  /* 0xfffffffd00507547 */ /* 0x000fea000b83ffff */
[----:B---3--:R-:W1:Y:S01]  /*0ce0*/  LDCU.64 UR4, c[0x0][0x6c0] ;  /* 0x0000d800ff0477ac */ /* 0x008e620008000a00 */
[----:B------:R-:W-:-:S04]  /*0cf0*/  UIADD3 UR40, UPT, UPT, UR37, UR40, URZ ;  /* 0x0000002825287290 */ /* 0x000fc8000fffe0ff */
[----:B------:R-:W-:Y:S02]  /*0d00*/  UISETP.GE.AND UP0, UPT, UR40, 0x200, UPT ;  /* 0x000002002800788c */ /* 0x000fe4000bf06270 */
[----:B-1----:R-:W-:Y:S01]  /*0d10*/  UIMAD.WIDE.U32 UR6, UR40, UR5, URZ ;  /* 0x00000005280672a5 */ /* 0x002fe2000f8e00ff */
[----:B------:R-:W1:Y:S03]  /*0d20*/  LDCU UR5, c[0x0][0x6d0] ;  /* 0x0000da00ff0577ac */ /* 0x000e660008000800 */
[----:B------:R-:W-:-:S04]  /*0d30*/  UIADD3 UR6, UPT, UPT, UR40, -UR7, URZ ;  /* 0x8000000728067290 */ /* 0x000fc8000fffe0ff */
[----:B------:R-:W-:-:S04]  /*0d40*/  USHF.R.U32.HI UR6, URZ, UR23, UR6 ;  /* 0x00000017ff067299 */ /* 0x000fc80008011606 */
[----:B------:R-:W-:-:S04]  /*0d50*/  UIADD3 UR7, UPT, UPT, UR7, UR6, URZ ;  /* 0x0000000607077290 */ /* 0x000fc8000fffe0ff */
[----:B------:R-:W-:-:S04]  /*0d60*/  USHF.R.U32.HI UR7, URZ, UR22, UR7 ;  /* 0x00000016ff077299 */ /* 0x000fc80008011607 */
[----:B------:R-:W-:-:S04]  /*0d70*/  UIADD3 UR7, UPT, UPT, -UR7, URZ, URZ ;  /* 0x000000ff07077290 */ /* 0x000fc8000fffe1ff */
[----:B------:R-:W-:-:S04]  /*0d80*/  UIMAD UR7, UR4, UR7, UR40 ;  /* 0x00000007040772a4 */ /* 0x000fc8000f8e0228 */
[----:B-1----:R-:W-:Y:S01]  /*0d90*/  UIMAD.WIDE.U32 UR8, UR7, UR5, URZ ;  /* 0x00000005070872a5 */ /* 0x002fe2000f8e00ff */
[----:B------:R-:W1:Y:S03]  /*0da0*/  LDCU.64 UR4, c[0x0][0x6d8] ;  /* 0x0000db00ff0477ac */ /* 0x000e660008000a00 */
[----:B------:R-:W-:-:S04]  /*0db0*/  UIADD3 UR6, UPT, UPT, UR7, -UR9, URZ ;  /* 0x8000000907067290 */ /* 0x000fc8000fffe0ff */
[----:B------:R-:W-:-:S04]  /*0dc0*/  USHF.R.U32.HI UR6, URZ, UR21, UR6 ;  /* 0x00000015ff067299 */ /* 0x000fc80008011606 */
[----:B------:R-:W-:-:S04]  /*0dd0*/  UIADD3 UR6, UPT, UPT, UR9, UR6, URZ ;  /* 0x0000000609067290 */ /* 0x000fc8000fffe0ff */
[----:B------:R-:W-:-:S04]  /*0de0*/  USHF.R.U32.HI UR12, URZ, UR15, UR6 ;  /* 0x0000000fff0c7299 */ /* 0x000fc80008011606 */
[----:B-1----:R-:W-:Y:S01]  /*0df0*/  UIMAD.WIDE.U32 UR8, UR12, UR5, URZ ;  /* 0x000000050c0872a5 */ /* 0x002fe2000f8e00ff */
[----:B------:R-:W1:Y:S03]  /*0e00*/  LDCU UR5, c[0x0][0x6cc] ;  /* 0x0000d980ff0577ac */ /* 0x000e660008000800 */
[----:B------:R-:W-:Y:S02]  /*0e10*/  UIADD3 UR6, UPT, UPT, UR12, -UR9, URZ ;  /* 0x800000090c067290 */ /* 0x000fe4000fffe0ff */
[----:B------:R-:W-:Y:S02]  /*0e20*/  UIADD3 UR8, UPT, UPT, -UR12, URZ, URZ ;  /* 0x000000ff0c087290 */ /* 0x000fe4000fffe1ff */
[----:B------:R-:W-:-:S04]  /*0e30*/  USHF.R.U32.HI UR6, URZ, UR14, UR6 ;  /* 0x0000000eff067299 */ /* 0x000fc80008011606 */
[----:B------:R-:W-:-:S04]  /*0e40*/  UIADD3 UR6, UPT, UPT, UR9, UR6, URZ ;  /* 0x0000000609067290 */ /* 0x000fc8000fffe0ff */
[----:B------:R-:W-:Y:S02]  /*0e50*/  USHF.R.U32.HI UR6, URZ, UR13, UR6 ;  /* 0x0000000dff067299 */ /* 0x000fe40008011606 */
[----:B-1----:R-:W-:Y:S02]  /*0e60*/  UIMAD UR5, UR5, UR8, UR7 ;  /* 0x00000008050572a4 */ /* 0x002fe4000f8e0207 */
[----:B------:R-:W-:-:S04]  /*0e70*/  UIADD3 UR6, UPT, UPT, -UR6, URZ, URZ ;  /* 0x000000ff06067290 */ /* 0x000fc8000fffe1ff */
[----:B------:R-:W-:Y:S01]  /*0e80*/  UIMAD UR12, UR4, UR6, UR12 ;  /* 0x00000006040c72a4 */ /* 0x000fe2000f8e020c */
[----:B------:R-:W-:Y:S11]  /*0e90*/  BRA.U !UP0, `(.L_x_12) ;  /* 0xfffffff9088c7547 */ /* 0x000ff6000b83ffff */
.L_x_8:
[----:B------:R-:W-:Y:S01]  /*0ea0*/  UISETP.NE.AND UP0, UPT, UR38, 0x3, UPT ;  /* 0x000000032600788c */ /* 0x000fe2000bf05270 */
[----:B------:R-:W5:Y:S01]  /*0eb0*/  S2UR UR12, SR_CgaCtaId ;  /* 0x00000000000c79c3 */ /* 0x000f620000008800 */
[----:B------:R-:W-:Y:S01]  /*0ec0*/  UIADD3 UR6, UPT, UPT, UR38, 0x2, URZ ;  /* 0x0000000226067890 */ /* 0x000fe2000fffe0ff */
[----:B------:R-:W-:-:S03]  /*0ed0*/  UMOV UR4, 0x400 ;  /* 0x0000040000047882 */ /* 0x000fc60000000000 */
[----:B------:R-:W-:-:S04]  /*0ee0*/  USEL UR6, UR6, 0x1, UP0 ;  /* 0x0000000106067887 */ /* 0x000fc80008000000 */
[----:B------:R-:W-:Y:S02]  /*0ef0*/  UISETP.NE.AND UP0, UPT, UR6, 0x4, UPT ;  /* 0x000000040600788c */ /* 0x000fe4000bf05270 */
[----:B------:R-:W-:Y:S02]  /*0f00*/  UIADD3 UR6, UPT, UPT, UR6, 0x1, URZ ;  /* 0x0000000106067890 */ /* 0x000fe4000fffe0ff */
[----:B------:R-:W-:Y:S02]  /*0f10*/  UISETP.EQ.XOR UP1, UPT, UR38, 0x3, !UP0 ;  /* 0x000000032600788c */ /* 0x000fe4000c722a70 */
[----:B------:R-:W-:-:S04]  /*0f20*/  USEL UR6, UR6, 0x1, UP0 ;  /* 0x0000000106067887 */ /* 0x000fc80008000000 */
[----:B------:R-:W-:Y:S02]  /*0f30*/  UISETP.EQ.XOR UP1, UPT, UR6, 0x4, UP1 ;  /* 0x000000040600788c */ /* 0x000fe40008f22a70 */
[----:B------:R-:W-:Y:S02]  /*0f40*/  UISETP.NE.AND UP0, UPT, UR6, 0x4, UPT ;  /* 0x000000040600788c */ /* 0x000fe4000bf05270 */
[----:B------:R-:W-:Y:S02]  /*0f50*/  USEL UR5, URZ, 0x1, !UP1 ;  /* 0x00000001ff057887 */ /* 0x000fe4000c800000 */
[----:B-----5:R-:W-:Y:S02]  /*0f60*/  ULEA UR4, UR12, UR4, 0x18 ;  /* 0x000000040c047291 */ /* 0x020fe4000f8ec0ff */
[----:B------:R-:W-:Y:S02]  /*0f70*/  ULOP3.LUT UR5, UR39, UR5, URZ, 0x3c, !UPT ;  /* 0x0000000527057292 */ /* 0x000fe4000f8e3cff */
[----:B------:R-:W-:-:S02]  /*0f80*/  USEL UR6, UR6, URZ, UP0 ;  /* 0x000000ff06067287 */ /* 0x000fc40008000000 */
[----:B------:R-:W-:Y:S02]  /*0f90*/  USHF.L.U32 UR5, UR5, 0x1f, URZ ;  /* 0x0000001f05057899 */ /* 0x000fe400080006ff */
[----:B------:R-:W-:-:S04]  /*0fa0*/  ULEA UR4, UR6, UR4, 0x3 ;  /* 0x0000000406047291 */ /* 0x000fc8000f8e18ff */
[----:B------:R-:W-:-:S05]  /*0fb0*/  MOV R0, UR5 ;  /* 0x0000000500007c02 */ /* 0x000fca0008000f00 */
[----:B------:R-:W5:Y:S02]  /*0fc0*/  SYNCS.PHASECHK.TRANS64.TRYWAIT P0, [UR4+0x20], R0 ;  /* 0x00002000ff0075a7 */ /* 0x000f640008001104 */
[----:B-----5:R-:W-:Y:S05]  /*0fd0*/  @!P0 BRA `(.L_x_13) ;  /* 0x0000003000bc8947 */ /* 0x020fea0003800000 */
.L_x_40:
[----:B------:R-:W-:-:S13]  /*0fe0*/  ELECT P0, URZ, PT ;  /* 0x0000000000ff782f */ /* 0x000fda0003800000 */
[----:B-----5:R-:W-:-:S04]  /*0ff0*/  @P0 MOV R0, 0x8800 ;  /* 0x0000880000000802 */ /* 0x020fc80000000f00 */
[----:B------:R5:W-:Y:S03]  /*1000*/  @P0 SYNCS.ARRIVE.TRANS64 RZ, [UR4], R0 ;  /* 0x00000000ffff09a7 */ /* 0x000be60008000004 */
.L_x_7:
[----:B------:R-:W-:-:S09]  /*1010*/  UISETP.NE.AND UP0, UPT, UR29, 0x4, UPT ;  /* 0x000000041d00788c */ /* 0x000fd2000bf05270 */
[----:B------:R-:W-:Y:S05]  /*1020*/  BRA.U UP0, `(.L_x_14) ;  /* 0x0000000900b47547 */ /* 0x000fea000b800000 */
[----:B------:R-:W5:Y:S08]  /*1030*/  S2UR UR30, SR_CTAID.Z ;  /* 0x00000000001e79c3 */ /* 0x000f700000002700 */
[----:B------:R-:W-:Y:S01]  /*1040*/  BAR.SYNC.DEFER_BLOCKING 0x2, 0xa0 ;  /* 0x0082800000007b1d */ /* 0x000fe20000010000 */
[----:B------:R-:W-:Y:S01]  /*1050*/  HFMA2 R4, -RZ, RZ, 0, 5.9604644775390625e-08 ;  /* 0x00000001ff047431 */ /* 0x000fe200000001ff */
[----:B------:R-:W-:-:S04]  /*1060*/  MOV R5, 0x1 ;  /* 0x0000000100057802 */ /* 0x000fc80000000f00 */
[----:B------:R-:W-:Y:S02]  /*1070*/  UMOV UR4, 0x400 ;  /* 0x0000040000047882 */ /* 0x000fe40000000000 */
[----:B------:R-:W-:Y:S02]  /*1080*/  ULEA UR12, UR12, UR4, 0x18 ;  /* 0x000000040c0c7291 */ /* 0x000fe4000f8ec0ff */
[----:B-----5:R-:W-:-:S09]  /*1090*/  UISETP.GT.U32.AND UP0, UPT, UR30, 0x1ff, UPT ;  /* 0x000001ff1e00788c */ /* 0x020fd2000bf04070 */
[----:B------:R-:W-:Y:S05]  /*10a0*/  BRA.U UP0, `(.L_x_15) ;  /* 0x0000000900607547 */ /* 0x000fea000b800000 */
[----:B------:R-:W5:Y:S01]  /*10b0*/  LDS R0, [UR12+0x68] ;  /* 0x0000680cff007984 */ /* 0x000f620008000800 */
[----:B------:R-:W4:Y:S01]  /*10c0*/  LDCU UR4, c[0x0][0x374] ;  /* 0x00006e80ff0477ac */ /* 0x000f220008000800 */
[----:B------:R-:W-:Y:S01]  /*10d0*/  MOV R5, 0x1 ;  /* 0x0000000100057802 */ /* 0x000fe20000000f00 */
[----:B------:R-:W4:Y:S01]  /*10e0*/  LDCU UR16, c[0x0][0x370] ;  /* 0x00006e00ff1077ac */ /* 0x000f220008000800 */
[----:B------:R-:W3:Y:S01]  /*10f0*/  LDCU UR41, c[0x0][0x378] ;  /* 0x00006f00ff2977ac */ /* 0x000ee20008000800 */
[----:B------:R-:W-:Y:S01]  /*1100*/  UMOV UR5, 0x8a02480 ;  /* 0x08a0248000057882 */ /* 0x000fe20000000000 */
[----:B------:R-:W-:Y:S02]  /*1110*/  USEL UR44, URZ, 0x4000, UP6 ;  /* 0x00004000ff2c7887 */ /* 0x000fe4000b000000 */
[----:B------:R-:W-:Y:S02]  /*1120*/  USEL UR5, UR5, 0x8a00480, !UP5 ;  /* 0x08a0048005057887 */ /* 0x000fe4000e800000 */
[----:B------:R-:W-:-:S02]  /*1130*/  UIADD3 UR20, UPT, UPT, UR12, 0x35400, URZ ;  /* 0x000354000c147890 */ /* 0x000fc4000fffe0ff */
[----:B------:R-:W-:Y:S02]  /*1140*/  UIADD3 UR44, UPT, UPT, UR44, UR5, URZ ;  /* 0x000000052c2c7290 */ /* 0x000fe4000fffe0ff */
[----:B------:R-:W-:Y:S02]  /*1150*/  UIADD3 UR24, UPT, UPT, UR12, 0x34400, URZ ;  /* 0x000344000c187890 */ /* 0x000fe4000fffe0ff */
[----:B----4-:R-:W-:Y:S02]  /*1160*/  UIMAD UR16, UR4, UR16, URZ ;  /* 0x00000010041072a4 */ /* 0x010fe4000f8e02ff */
[----:B------:R-:W-:Y:S02]  /*1170*/  UIADD3 UR25, UPT, UPT, UR12, 0x14400, URZ ;  /* 0x000144000c197890 */ /* 0x000fe4000fffe0ff */
[----:B---3--:R-:W-:Y:S02]  /*1180*/  UIMAD UR41, UR16, UR41, URZ ;  /* 0x00000029102972a4 */ /* 0x008fe4000f8e02ff */
[----:B------:R-:W-:-:S02]  /*1190*/  UIADD3 UR26, UPT, UPT, UR12, 0x24400, URZ ;  /* 0x000244000c1a7890 */ /* 0x000fc4000fffe0ff */
[----:B------:R-:W-:Y:S02]  /*11a0*/  USHF.R.U32.HI UR20, URZ, 0x4, UR20 ;  /* 0x00000004ff147899 */ /* 0x000fe40008011614 */
[----:B------:R-:W-:Y:S02]  /*11b0*/  USHF.R.U32.HI UR24, URZ, 0x4, UR24 ;  /* 0x00000004ff187899 */ /* 0x000fe40008011618 */
[----:B------:R-:W-:Y:S02]  /*11c0*/  USHF.R.U32.HI UR25, URZ, 0x4, UR25 ;  /* 0x00000004ff197899 */ /* 0x000fe40008011619 */
[----:B------:R-:W-:Y:S01]  /*11d0*/  USHF.R.U32.HI UR26, URZ, 0x4, UR26 ;  /* 0x00000004ff1a7899 */ /* 0x000fe2000801161a */
[----:B-----5:R-:W-:Y:S01]  /*11e0*/  R2UR UR42, R0 ;  /* 0x00000000002a72ca */ /* 0x020fe200000e0000 */
[----:B------:R-:W-:Y:S02]  /*11f0*/  ULOP3.LUT UR33, UR31, 0x3, URZ, 0xfc, !UPT ;  /* 0x000000031f217892 */ /* 0x000fe4000f8efcff */
[----:B------:R-:W-:-:S02]  /*1200*/  ULOP3.LUT UR20, UR20, 0x3fc0, URZ, 0xc0, !UPT ;  /* 0x00003fc014147892 */ /* 0x000fc4000f8ec0ff */
[----:B------:R-:W-:Y:S02]  /*1210*/  ULOP3.LUT UR24, UR24, 0x3fc0, URZ, 0xc0, !UPT ;  /* 0x00003fc018187892 */ /* 0x000fe4000f8ec0ff */
[----:B------:R-:W-:Y:S02]  /*1220*/  ULOP3.LUT UR25, UR25, 0x3fc0, URZ, 0xc0, !UPT ;  /* 0x00003fc019197892 */ /* 0x000fe4000f8ec0ff */
[----:B------:R-:W-:Y:S02]  /*1230*/  ULOP3.LUT UR26, UR26, 0x3fc0, URZ, 0xc0, !UPT ;  /* 0x00003fc01a1a7892 */ /* 0x000fe4000f8ec0ff */
[----:B------:R-:W-:Y:S02]  /*1240*/  ULEA.HI UR41, UR41, UR41, URZ, 0x1 ;  /* 0x0000002929297291 */ /* 0x000fe4000f8f08ff */
[----:B------:R-:W-:Y:S02]  /*1250*/  UIADD3 UR10, UPT, UPT, UR42, 0x100, URZ ;  /* 0x000001002a0a7890 */ /* 0x000fe4000fffe0ff */
[----:B------:R-:W-:-:S02]  /*1260*/  UIADD3 UR8, UPT, UPT, UR42, 0x104, URZ ;  /* 0x000001042a087890 */ /* 0x000fc4000fffe0ff */
[----:B------:R-:W-:Y:S02]  /*1270*/  UIADD3 UR6, UPT, UPT, UR42, -0x7fffff00, URZ ;  /* 0x800001002a067890 */ /* 0x000fe4000fffe0ff */
[----:B------:R-:W-:Y:S02]  /*1280*/  UIADD3 UR4, UPT, UPT, UR42, -0x7ffffefc, URZ ;  /* 0x800001042a047890 */ /* 0x000fe4000fffe0ff */
[----:B------:R-:W-:Y:S02]  /*1290*/  UIADD3 UR11, UPT, UPT, UR42, 0x108, URZ ;  /* 0x000001082a0b7890 */ /* 0x000fe4000fffe0ff */
[----:B------:R-:W-:Y:S02]  /*12a0*/  UIADD3 UR9, UPT, UPT, UR42, 0x10c, URZ ;  /* 0x0000010c2a097890 */ /* 0x000fe4000fffe0ff */
[----:B------:R-:W-:Y:S02]  /*12b0*/  UIADD3 UR7, UPT, UPT, UR42, -0x7ffffef8, URZ ;  /* 0x800001082a077890 */ /* 0x000fe4000fffe0ff */
[----:B------:R-:W-:-:S02]  /*12c0*/  USHF.R.U32.HI UR19, URZ, 0x1, UR10 ;  /* 0x00000001ff137899 */ /* 0x000fc4000801160a */
[----:B------:R-:W-:Y:S02]  /*12d0*/  USHF.R.U32.HI UR18, URZ, 0x1, UR6 ;  /* 0x00000001ff127899 */ /* 0x000fe40008011606 */
[----:B------:R-:W-:Y:S02]  /*12e0*/  USHF.R.U32.HI UR17, URZ, 0x1, UR8 ;  /* 0x00000001ff117899 */ /* 0x000fe40008011608 */
[----:B------:R-:W-:Y:S02]  /*12f0*/  UIADD3 UR5, UPT, UPT, UR42, -0x7ffffef4, URZ ;  /* 0x8000010c2a057890 */ /* 0x000fe4000fffe0ff */
[----:B------:R-:W-:Y:S02]  /*1300*/  USHF.R.U32.HI UR16, URZ, 0x1, UR4 ;  /* 0x00000001ff107899 */ /* 0x000fe40008011604 */
[----:B------:R-:W-:Y:S02]  /*1310*/  USHF.R.U32.HI UR56, URZ, 0x1a, UR11 ;  /* 0x0000001aff387899 */ /* 0x000fe4000801160b */
[----:B------:R-:W-:-:S02]  /*1320*/  USHF.R.U32.HI UR50, URZ, 0x1a, UR7 ;  /* 0x0000001aff327899 */ /* 0x000fc40008011607 */
[----:B------:R-:W-:Y:S02]  /*1330*/  USHF.R.U32.HI UR46, URZ, 0x1a, UR9 ;  /* 0x0000001aff2e7899 */ /* 0x000fe40008011609 */
[----:B------:R-:W-:Y:S02]  /*1340*/  ULOP3.LUT UR19, UR19, 0x60000000, URZ, 0xc0, !UPT ;  /* 0x6000000013137892 */ /* 0x000fe4000f8ec0ff */
[----:B------:R-:W-:Y:S02]  /*1350*/  ULOP3.LUT UR18, UR18, 0x60000000, URZ, 0xc0, !UPT ;  /* 0x6000000012127892 */ /* 0x000fe4000f8ec0ff */
[----:B------:R-:W-:Y:S02]  /*1360*/  ULOP3.LUT UR17, UR17, 0x60000000, URZ, 0xc0, !UPT ;  /* 0x6000000011117892 */ /* 0x000fe4000f8ec0ff */
[----:B------:R-:W-:Y:S02]  /*1370*/  USHF.R.U32.HI UR45, URZ, 0x1a, UR5 ;  /* 0x0000001aff2d7899 */ /* 0x000fe40008011605 */
[----:B------:R-:W-:-:S02]  /*1380*/  ULOP3.LUT UR16, UR16, 0x60000000, URZ, 0xc0, !UPT ;  /* 0x6000000010107892 */ /* 0x000fc4000f8ec0ff */
[----:B------:R-:W-:Y:S02]  /*1390*/  ULOP3.LUT UR56, UR19, 0x30, UR56, 0xf8, !UPT ;  /* 0x0000003013387892 */ /* 0x000fe4000f8ef838 */
[----:B------:R-:W-:Y:S02]  /*13a0*/  ULOP3.LUT UR50, UR18, 0x30, UR50, 0xf8, !UPT ;  /* 0x0000003012327892 */ /* 0x000fe4000f8ef832 */
[----:B------:R-:W-:Y:S02]  /*13b0*/  ULOP3.LUT UR46, UR17, 0x30, UR46, 0xf8, !UPT ;  /* 0x00000030112e7892 */ /* 0x000fe4000f8ef82e */
[----:B------:R-:W-:Y:S02]  /*13c0*/  ULOP3.LUT UR45, UR16, 0x30, UR45, 0xf8, !UPT ;  /* 0x00000030102d7892 */ /* 0x000fe4000f8ef82d */
[----:B------:R-:W-:Y:S02]  /*13d0*/  ULOP3.LUT UR57, UR56, UR44, URZ, 0xfc, !UPT ;  /* 0x0000002c38397292 */ /* 0x000fe4000f8efcff */
[----:B------:R-:W-:-:S02]  /*13e0*/  ULOP3.LUT UR51, UR50, UR44, URZ, 0xfc, !UPT ;  /* 0x0000002c32337292 */ /* 0x000fc4000f8efcff */
[----:B------:R-:W-:Y:S02]  /*13f0*/  ULOP3.LUT UR47, UR46, UR44, URZ, 0xfc, !UPT ;  /* 0x0000002c2e2f7292 */ /* 0x000fe4000f8efcff */
[----:B------:R-:W-:Y:S02]  /*1400*/  ULOP3.LUT UR45, UR45, UR44, URZ, 0xfc, !UPT ;  /* 0x0000002c2d2d7292 */ /* 0x000fe4000f8efcff */
[----:B------:R-:W-:Y:S02]  /*1410*/  ULOP3.LUT UR31, UR31, 0xffff, URZ, 0xc0, !UPT ;  /* 0x0000ffff1f1f7892 */ /* 0x000fe4000f8ec0ff */
[----:B------:R-:W-:Y:S02]  /*1420*/  ULOP3.LUT UR33, UR33, 0xffff, URZ, 0xc0, !UPT ;  /* 0x0000ffff21217892 */ /* 0x000fe4000f8ec0ff */
[----:B------:R-:W-:Y:S02]  /*1430*/  ULOP3.LUT UR20, UR20, 0x10000, URZ, 0xfc, !UPT ;  /* 0x0001000014147892 */ /* 0x000fe4000f8efcff */
[----:B------:R-:W-:-:S02]  /*1440*/  ULOP3.LUT UR24, UR24, 0x10000, URZ, 0xfc, !UPT ;  /* 0x0001000018187892 */ /* 0x000fc4000f8efcff */
[----:B------:R-:W-:Y:S02]  /*1450*/  ULOP3.LUT UR25, UR25, 0x10000, URZ, 0xfc, !UPT ;  /* 0x0001000019197892 */ /* 0x000fe4000f8efcff */
[----:B------:R-:W-:Y:S02]  /*1460*/  ULOP3.LUT UR26, UR26, 0x10000, URZ, 0xfc, !UPT ;  /* 0x000100001a1a7892 */ /* 0x000fe4000f8efcff */
[----:B------:R-:W-:Y:S01]  /*1470*/  USHF.R.S32.HI UR41, URZ, 0x1, UR41 ;  /* 0x00000001ff297899 */ /* 0x000fe20008011429 */
[----:B------:R-:W-:Y:S01]  /*1480*/  UMOV UR40, URZ ;  /* 0x000000ff00287c82 */ /* 0x000fe20008000000 */
[----:B------:R-:W-:Y:S01]  /*1490*/  UMOV UR39, URZ ;  /* 0x000000ff00277c82 */ /* 0x000fe20008000000 */
[----:B------:R-:W-:Y:S01]  /*14a0*/  UMOV UR37, URZ ;  /* 0x000000ff00257c82 */ /* 0x000fe20008000000 */
[----:B------:R-:W-:Y:S01]  /*14b0*/  UMOV UR56, URZ ;  /* 0x000000ff00387c82 */ /* 0x000fe20008000000 */
[----:B------:R-:W-:Y:S01]  /*14c0*/  UMOV UR50, URZ ;  /* 0x000000ff00327c82 */ /* 0x000fe20008000000 */
[----:B------:R-:W-:Y:S01]  /*14d0*/  UMOV UR46, URZ ;  /* 0x000000ff002e7c82 */ /* 0x000fe20008000000 */
[----:B------:R-:W-:-:S05]  /*14e0*/  UMOV UR44, URZ ;  /* 0x000000ff002c7c82 */ /* 0x000fca0008000000 */
.L_x_20:
[----:B------:R-:W-:Y:S01]  /*14f0*/  USHF.L.U32 UR16, UR39, 0x1f, URZ ;  /* 0x0000001f27107899 */ /* 0x000fe200080006ff */
[----:B------:R-:W-:Y:S01]  /*1500*/  SHF.L.U32 R2, R5, 0x1f, RZ ;  /* 0x0000001f05027819 */ /* 0x000fe200000006ff */
[----:B------:R-:W-:Y:S02]  /*1510*/  ULEA UR17, UR37, UR12, 0x3 ;  /* 0x0000000c25117291 */ /* 0x000fe4000f8e18ff */
[----:B---3--:R-:W-:Y:S02]  /*1520*/  ULEA UR18, UR40, UR12, 0x3 ;  /* 0x0000000c28127291 */ /* 0x008fe4000f8e18ff */
[----:B----4-:R-:W-:Y:S01]  /*1530*/  MOV R0, UR16 ;  /* 0x0000001000007c02 */ /* 0x010fe20008000f00 */
[----:B------:R-:W-:Y:S02]  /*1540*/  ULEA UR19, UR40, UR42, 0x7 ;  /* 0x0000002a28137291 */ /* 0x000fe4000f8e38ff */
[----:B------:R-:W-:Y:S02]  /*1550*/  UIADD3 UR30, UPT, UPT, UR41, UR30, URZ ;  /* 0x0000001e291e7290 */ /* 0x000fe4000fffe0ff */
[----:B-----5:R3:W4:Y:S01]  /*1560*/  SYNCS.PHASECHK.TRANS64.TRYWAIT P1, [UR17], R0 ;  /* 0x00000000ff0075a7 */ /* 0x0207220008021111 */
[----:B------:R-:W-:Y:S01]  /*1570*/  UPLOP3.LUT UP2, UPT, UPT, UPT, UPT, 0x40, 0x4 ;  /* 0x000000000004789c */ /* 0x000fe20003f4e870 */
[----:B------:R-:W5:Y:S02]  /*1580*/  SYNCS.PHASECHK.TRANS64.TRYWAIT P0, [UR18+0x50], R2 ;  /* 0x00005002ff0075a7 */ /* 0x000f640008001112 */
[----:B---345:R-:W-:Y:S08]  /*1590*/  @!P0 BRA `(.L_x_16) ;  /* 0x0000002c006c8947 */ /* 0x038ff00003800000 */
.L_x_42:
[----:B------:R-:W-:-:S05]  /*15a0*/  UMOV UR35, URZ ;  /* 0x000000ff00237c82 */ /* 0x000fca0008000000 */
.L_x_19:
[----:B------:R-:W-:Y:S02]  /*15b0*/  USHF.L.U32 UR38, UR37, 0xa, URZ ;  /* 0x0000000a25267899 */ /* 0x000fe400080006ff */
[----:B------:R-:W-:Y:S02]  /*15c0*/  UIADD3 UR27, UPT, UPT, UR37, 0x1, URZ ;  /* 0x00000001251b7890 */ /* 0x000fe4000fffe0ff */
[----:B------:R-:W-:Y:S02]  /*15d0*/  UISETP.GT.U32.AND UP0, UPT, UR35, 0xe, UPT ;  /* 0x0000000e2300788c */ /* 0x000fe4000bf04070 */
[----:B------:R-:W-:Y:S02]  /*15e0*/  UIADD3 UR16, UPT, UPT, UR38, 0x6, URZ ;  /* 0x0000000626107890 */ /* 0x000fe4000fffe0ff */
[----:B----4-:R-:W-:Y:S02]  /*15f0*/  ULEA UR68, UR37, UR24, 0x6 ;  /* 0x0000001825447291 */ /* 0x010fe4000f8e30ff */
[----:B------:R-:W-:Y:S01]  /*1600*/  ULEA UR64, UR37, UR20, 0x6 ;  /* 0x0000001425407291 */ /* 0x000fe2000f8e30ff */
[----:B------:R-:W-:Y:S01]  /*1610*/  PLOP3.LUT P0, PT, PT, PT, UP0, 0x80, 0x8 ;  /* 0x000000000008781c */ /* 0x000fe20003f0f008 */
[----:B------:R-:W-:Y:S02]  /*1620*/  ULEA UR17, UR37, UR12, 0x3 ;  /* 0x0000000c25117291 */ /* 0x000fe4000f8e18ff */
[----:B------:R-:W-:Y:S02]  /*1630*/  UISETP.NE.AND UP1, UPT, UR27, 0x4, UPT ;  /* 0x000000041b00788c */ /* 0x000fe4000bf25270 */
[----:B------:R-:W-:Y:S02]  /*1640*/  UIADD3 UR60, UPT, UPT, UR38, UR26, URZ ;  /* 0x0000001a263c7290 */ /* 0x000fe4000fffe0ff */
[----:B------:R-:W-:Y:S02]  /*1650*/  UIADD3 UR58, UPT, UPT, UR38, UR25, URZ ;  /* 0x00000019263a7290 */ /* 0x000fe4000fffe0ff */
[----:B------:R-:W-:Y:S02]  /*1660*/  UIADD3 UR54, UPT, UPT, UR26, 0x2, UR38 ;  /* 0x000000021a367890 */ /* 0x000fe4000fffe026 */
[----:B------:R-:W-:Y:S02]  /*1670*/  UIADD3 UR52, UPT, UPT, UR25, 0x2, UR38 ;  /* 0x0000000219347890 */ /* 0x000fe4000fffe026 */
[----:B------:R-:W-:Y:S02]  /*1680*/  UIADD3 UR48, UPT, UPT, UR26, 0x4, UR38 ;  /* 0x000000041a307890 */ /* 0x000fe4000fffe026 */
[----:B------:R-:W-:Y:S02]  /*1690*/  UIADD3 UR36, UPT, UPT, UR16, UR26, URZ ;  /* 0x0000001a10247290 */ /* 0x000fe4000fffe0ff */
[----:B------:R-:W-:Y:S02]  /*16a0*/  UIADD3 UR66, UPT, UPT, UR68, 0x20, URZ ;  /* 0x0000002044427890 */ /* 0x000fe4000fffe0ff */
[----:B------:R-:W-:Y:S02]  /*16b0*/  UIADD3 UR62, UPT, UPT, UR64, 0x20, URZ ;  /* 0x00000020403e7890 */ /* 0x000fe4000fffe0ff */
[----:B------:R-:W-:Y:S02]  /*16c0*/  UIADD3 UR38, UPT, UPT, UR25, 0x4, UR38 ;  /* 0x0000000419267890 */ /* 0x000fe4000fffe026 */
[----:B------:R-:W-:Y:S02]  /*16d0*/  UIADD3 UR34, UPT, UPT, UR17, 0x20, URZ ;  /* 0x0000002011227890 */ /* 0x000fe4000fffe0ff */
[----:B------:R-:W-:Y:S02]  /*16e0*/  USEL UR32, URZ, 0x1, UP1 ;  /* 0x00000001ff207887 */ /* 0x000fe40008800000 */
[----:B------:R-:W-:Y:S02]  /*16f0*/  UIADD3 UR16, UPT, UPT, UR16, UR25, URZ ;  /* 0x0000001910107290 */ /* 0x000fe4000fffe0ff */
[----:B------:R-:W-:Y:S01]  /*1700*/  USEL UR37, UR27, URZ, UP1 ;  /* 0x000000ff1b257287 */ /* 0x000fe20008800000 */
[----:B------:R-:W-:Y:S01]  /*1710*/  UMOV UR69, 0x4008 ;  /* 0x0000400800457882 */ /* 0x000fe20000000000 */
        /* <DEDUP_REMOVED lines=8> */
[----:B-----5:R-:W-:Y:S05]  /*17a0*/  @P1 BRA `(.L_x_17) ;  /* 0x0000000000101947 */ /* 0x020fea0003800000 */
[----:B------:R-:W-:Y:S06]  /*17b0*/  USHF.L.U32 UR27, UR39, 0x1f, URZ ;  /* 0x0000001f271b7899 */ /* 0x000fec00080006ff */
[----:B---3--:R-:W-:Y:S04]  /*17c0*/  MOV R0, UR27 ;  /* 0x0000001b00007c02 */ /* 0x008fe80008000f00 */
[----:B------:R-:W3:Y:S02]  /*17d0*/  SYNCS.PHASECHK.TRANS64.TRYWAIT P1, [UR17], R0 ;  /* 0x00000000ff0075a7 */ /* 0x000ee40008021111 */
[----:B---3--:R-:W-:Y:S05]  /*17e0*/  @!P1 BRA `(.L_x_18) ;  /* 0x0000002800f49947 */ /* 0x008fea0003800000 */
.L_x_17:
[----:B------:R-:W-:Y:S01]  /*17f0*/  ULOP3.LUT UR39, UR39, UR32, URZ, 0x3c, !UPT ;  /* 0x0000002027277292 */ /* 0x000fe2000f8e3cff */
[----:B------:R-:W-:Y:S01]  /*1800*/  PLOP3.LUT P1, PT, PT, PT, PT, 0x80, 0x8 ;  /* 0x000000000008781c */ /* 0x000fe20003f2f070 */
[----:B------:R-:W-:Y:S01]  /*1810*/  @!UP0 ULEA UR17, UR37, UR12, 0x3 ;  /* 0x0000000c25118291 */ /* 0x000fe2000f8e18ff */
[----:B------:R4:W-:Y:S01]  /*1820*/  UTCCP.T.S.4x32dp128bit tmem[UR42+0x100], gdesc[UR68] ;  /* 0x000100442a0079e7 */ /* 0x0009e20009100000 */
[----:B------:R-:W-:Y:S01]  /*1830*/  UMOV UR74, UR16 ;  /* 0x00000010004a7c82 */ /* 0x000fe20008000000 */
[----:B------:R-:W-:Y:S01]  /*1840*/  @!UP0 USHF.L.U32 UR16, UR39, 0x1f, URZ ;  /* 0x0000001f27108899 */ /* 0x000fe200080006ff */
[----:B------:R4:W-:Y:S01]  /*1850*/  UTCCP.T.S.4x32dp128bit tmem[UR42+0x104], gdesc[UR66] ;  /* 0x000104422a0079e7 */ /* 0x0009e20009100000 */
[----:B------:R4:W-:Y:S01]  /*1860*/  UTCCP.T.S.4x32dp128bit tmem[UR42+0x108], gdesc[UR64] ;  /* 0x000108402a0079e7 */ /* 0x0009e20009100000 */
[----:B------:R4:W-:Y:S01]  /*1870*/  UTCCP.T.S.4x32dp128bit tmem[UR42+0x10c], gdesc[UR62] ;  /* 0x00010c3e2a0079e7 */ /* 0x0009e20009100000 */
[----:B------:R4:W-:Y:S01]  /*1880*/  UTCOMMA gdesc[UR58], gdesc[UR60], tmem[UR19], tmem[UR56], idesc[UR57], tmem[UR10], UP2 ;  /* 0xc00a383c3a0075ea */ /* 0x0009e20009000013 */
[----:B------:R-:W-:Y:S01]  /*1890*/  UMOV UR70, UR38 ;  /* 0x0000002600467c82 */ /* 0x000fe20008000000 */
[----:B------:R-:W-:Y:S01]  /*18a0*/  UMOV UR71, 0x40004040 ;  /* 0x4000404000477882 */ /* 0x000fe20000000000 */
[----:B---3--:R-:W-:Y:S01]  /*18b0*/  MOV R0, UR16 ;  /* 0x0000001000007c02 */ /* 0x008fe20008000f00 */
[----:B------:R4:W-:Y:S01]  /*18c0*/  UTCOMMA gdesc[UR52], gdesc[UR54], tmem[UR19], tmem[UR50], idesc[UR51], tmem[UR6], UPT ;  /* 0xc0063236340075ea */ /* 0x0009e2000b800013 */
[----:B------:R-:W-:Y:S01]  /*18d0*/  UMOV UR72, UR36 ;  /* 0x0000002400487c82 */ /* 0x000fe20008000000 */
[----:B------:R-:W-:Y:S01]  /*18e0*/  UMOV UR73, 0x40004040 ;  /* 0x4000404000497882 */ /* 0x000fe20000000000 */
[----:B------:R-:W-:Y:S01]  /*18f0*/  UMOV UR75, 0x40004040 ;  /* 0x40004040004b7882 */ /* 0x000fe20000000000 */
[----:B------:R4:W-:Y:S01]  /*1900*/  UTCOMMA gdesc[UR70], gdesc[UR48], tmem[UR19], tmem[UR46], idesc[UR47], tmem[UR8], UPT ;  /* 0xc0082e30460075ea */ /* 0x0009e2000b800013 */
[----:B------:R4:W-:Y:S01]  /*1910*/  UTCOMMA gdesc[UR74], gdesc[UR72], tmem[UR19], tmem[UR44], idesc[UR45], tmem[UR4], UPT ;  /* 0xc0042c484a0075ea */ /* 0x0009e2000b800013 */
[----:B------:R4:W-:Y:S01]  /*1920*/  UTCBAR.MULTICAST [UR34], URZ, UR33 ;  /* 0x000000ff220073e9 */ /* 0x0009e20008000821 */
[----:B------:R4:W5:Y:S01]  /*1930*/  @!P0 SYNCS.PHASECHK.TRANS64.TRYWAIT P1, [UR17], R0 ;  /* 0x00000000ff0085a7 */ /* 0x0009620008021111 */
[----:B------:R-:W-:Y:S02]  /*1940*/  UIADD3 UR35, UPT, UPT, UR35, 0x1, URZ ;  /* 0x0000000123237890 */ /* 0x000fe4000fffe0ff */
[----:B------:R-:W-:Y:S02]  /*1950*/  UPLOP3.LUT UP2, UPT, UPT, UPT, UPT, 0x80, 0x8 ;  /* 0x000000000008789c */ /* 0x000fe40003f4f070 */
[----:B------:R-:W-:Y:S09]  /*1960*/  UISETP.NE.AND UP0, UPT, UR35, 0x10, UPT ;  /* 0x000000102300788c */ /* 0x000ff2000bf05270 */
[----:B------:R-:W-:Y:S05]  /*1970*/  BRA.U UP0, `(.L_x_19) ;  /* 0xfffffffd000c7547 */ /* 0x000fea000b83ffff */
[----:B------:R-:W-:Y:S02]  /*1980*/  UIADD3 UR18, UPT, UPT, UR18, 0x40, URZ ;  /* 0x0000004012127890 */ /* 0x000fe4000fffe0ff */
[----:B------:R-:W-:-:S04]  /*1990*/  UIADD3 UR40, UPT, UPT, UR40, 0x1, URZ ;  /* 0x0000000128287890 */ /* 0x000fc8000fffe0ff */
[----:B------:R-:W-:-:S03]  /*19a0*/  UISETP.NE.AND UP0, UPT, UR40, 0x2, UPT ;  /* 0x000000022800788c */ /* 0x000fc6000bf05270 */
[----:B------:R3:W-:Y:S01]  /*19b0*/  UTCBAR.MULTICAST [UR18], URZ, UR31 ;  /* 0x000000ff120073e9 */ /* 0x0007e2000800081f */
[----:B------:R-:W-:Y:S02]  /*19c0*/  USEL UR40, UR40, URZ, UP0 ;  /* 0x000000ff28287287 */ /* 0x000fe40008000000 */
[----:B------:R-:W-:Y:S02]  /*19d0*/  USEL UR16, URZ, 0x1, UP0 ;  /* 0x00000001ff107887 */ /* 0x000fe40008000000 */
[----:B------:R-:W-:-:S04]  /*19e0*/  UISETP.GE.AND UP0, UPT, UR30, 0x200, UPT ;  /* 0x000002001e00788c */ /* 0x000fc8000bf06270 */
[----:B------:R-:W-:-:S05]  /*19f0*/  LOP3.LUT R5, R5, UR16, RZ, 0x3c, !PT ;  /* 0x0000001005057c12 */ /* 0x000fca000f8e3cff */
[----:B------:R-:W-:Y:S05]  /*1a00*/  BRA.U !UP0, `(.L_x_20) ;  /* 0xfffffff908b87547 */ /* 0x000fea000b83ffff */
[----:B------:R-:W-:-:S06]  /*1a10*/  UIADD3 UR40, UPT, UPT, UR40, 0x1, URZ ;  /* 0x0000000128287890 */ /* 0x000fcc000fffe0ff */
[----:B------:R-:W-:Y:S02]  /*1a20*/  MOV R4, UR40 ;  /* 0x0000002800047c02 */ /* 0x000fe40008000f00 */
.L_x_15:
[----:B------:R-:W-:-:S09]  /*1a30*/  UISETP.NE.AND UP0, UPT, UR28, URZ, UPT ;  /* 0x000000ff1c00728c */ /* 0x000fd2000bf05270 */
[----:B------:R-:W-:Y:S05]  /*1a40*/  BRA.U UP0, `(.L_x_14) ;  /* 0x00000001002c7547 */ /* 0x000fea000b800000 */
[----:B----4-:R-:W4:Y:S01]  /*1a50*/  S2R R0, SR_CgaCtaId ;  /* 0x0000000000007919 */ /* 0x010f220000008800 */
[----:B------:R-:W-:Y:S02]  /*1a60*/  ISETP.NE.AND P0, PT, R4, 0x2, PT ;  /* 0x000000020400780c */ /* 0x000fe40003f05270 */
[----:B------:R-:W-:Y:S02]  /*1a70*/  MOV R3, 0x400 ;  /* 0x0000040000037802 */ /* 0x000fe40000000f00 */
[----:B------:R-:W-:-:S04]  /*1a80*/  SEL R2, RZ, 0x1, P0 ;  /* 0x00000001ff027807 */ /* 0x000fc80000000000 */
[----:B------:R-:W-:-:S05]  /*1a90*/  LOP3.LUT R2, R5, R2, RZ, 0x3c, !PT ;  /* 0x0000000205027212 */ /* 0x000fca00078e3cff */
[----:B------:R-:W-:Y:S01]  /*1aa0*/  IMAD.U32 R2, R2, -0x80000000, RZ ;  /* 0x8000000002027824 */ /* 0x000fe200078e00ff */
[----:B----4-:R-:W-:Y:S02]  /*1ab0*/  LEA R0, R0, R3, 0x18 ;  /* 0x0000000300007211 */ /* 0x010fe400078ec0ff */
[----:B------:R-:W-:-:S05]  /*1ac0*/  SEL R3, R4, RZ, P0 ;  /* 0x000000ff04037207 */ /* 0x000fca0000000000 */
[----:B------:R-:W-:-:S04]  /*1ad0*/  IMAD R0, R3, 0x8, R0 ;  /* 0x0000000803007824 */ /* 0x000fc800078e0200 */
[----:B------:R-:W4:Y:S02]  /*1ae0*/  SYNCS.PHASECHK.TRANS64.TRYWAIT P0, [R0+URZ+0x50], R2 ;  /* 0x00005002000075a7 */ /* 0x000f2400080011ff */
[----:B----4-:R-:W-:Y:S05]  /*1af0*/  @!P0 BRA `(.L_x_21) ;  /* 0x0000002800508947 */ /* 0x010fea0003800000 */
.L_x_14:
[----:B------:R-:W-:-:S06]  /*1b00*/  UISETP.GT.AND UP0, UPT, UR29, 0x3, UPT ;  /* 0x000000031d00788c */ /* 0x000fcc000bf04270 */
[----:B------:R-:W-:-:S13]  /*1b10*/  PLOP3.LUT P0, PT, PT, PT, UP0, 0x80, 0x8 ;  /* 0x000000000008781c */ /* 0x000fda0003f0f008 */
[----:B-12345:R-:W-:Y:S05]  /*1b20*/  @P0 EXIT ;  /* 0x000000000000094d */ /* 0x03efea0003800000 */
[----:B------:R-:W-:-:S09]  /*1b30*/  UISETP.NE.AND UP0, UPT, UR29, URZ, UPT ;  /* 0x000000ff1d00728c */ /* 0x000fd2000bf05270 */
[----:B------:R-:W-:Y:S05]  /*1b40*/  BRA.U UP0, `(.L_x_22) ;  /* 0x0000000100b87547 */ /* 0x000fea000b800000 */
[----:B------:R-:W1:Y:S01]  /*1b50*/  S2UR UR6, SR_CgaCtaId ;  /* 0x00000000000679c3 */ /* 0x000e620000008800 */
[----:B------:R-:W-:Y:S01]  /*1b60*/  NOP ;  /* 0x0000000000007918 */ /* 0x000fe20000000000 */
[----:B------:R-:W-:Y:S01]  /*1b70*/  UMOV UR4, 0x40 ;  /* 0x0000004000047882 */ /* 0x000fe20000000000 */
[----:B------:R-:W-:Y:S01]  /*1b80*/  UMOV UR5, 0x400 ;  /* 0x0000040000057882 */ /* 0x000fe20000000000 */
[----:B-1----:R-:W-:Y:S02]  /*1b90*/  ULEA UR4, UR6, UR4, 0x18 ;  /* 0x0000000406047291 */ /* 0x002fe4000f8ec0ff */
[----:B------:R-:W-:-:S07]  /*1ba0*/  ULEA UR5, UR6, UR5, 0x18 ;  /* 0x0000000506057291 */ /* 0x000fce000f8ec0ff */
[----:B------:R-:W1:Y:S02]  /*1bb0*/  LDS.U8 R0, [UR4] ;  /* 0x00000004ff007984 */ /* 0x000e640008000000 */
[----:B-1----:R-:W-:-:S13]  /*1bc0*/  ISETP.NE.AND P0, PT, R0, RZ, PT ;  /* 0x000000ff0000720c */ /* 0x002fda0003f05270 */
[----:B------:R-:W-:Y:S05]  /*1bd0*/  @P0 BRA `(.L_x_23) ;  /* 0x00000000007c0947 */ /* 0x000fea0003800000 */
[----:B------:R-:W-:-:S13]  /*1be0*/  ELECT P0, URZ, PT ;  /* 0x0000000000ff782f */ /* 0x000fda0003800000 */
[----:B------:R-:W-:Y:S05]  /*1bf0*/  @!P0 BRA `(.L_x_24) ;  /* 0x0000000000848947 */ /* 0x000fea0003800000 */
[----:B------:R-:W-:Y:S01]  /*1c00*/  UMOV UR4, 0x10 ;  /* 0x0000001000047882 */ /* 0x000fe20000000000 */
[----:B------:R-:W-:-:S04]  /*1c10*/  IMAD.MOV.U32 R2, RZ, RZ, 0xffff ;  /* 0x0000ffffff027424 */ /* 0x000fc800078e00ff */
[----:B------:R-:W-:Y:S04]  /*1c20*/  DEPBAR.LE SB1, 0x36 ;  /* 0x00009d800000791a */ /* 0x000fe80000000000 */
[----:B------:R-:W1:Y:S02]  /*1c30*/  UTCATOMSWS.FIND_AND_SET.ALIGN UP0, UR4, UR4 ;  /* 0x00000004000475e3 */ /* 0x000e640008000800 */
[----:B-1----:R-:W-:Y:S01]  /*1c40*/  PLOP3.LUT P0, PT, PT, PT, UP0, 0x80, 0x8 ;  /* 0x000000000008781c */ /* 0x002fe20003f0f008 */
[----:B------:R-:W-:-:S03]  /*1c50*/  IMAD.U32 R5, RZ, RZ, UR4 ;  /* 0x00000004ff057e24 */ /* 0x000fc6000f8e00ff */
[----:B------:R-:W-:-:S04]  /*1c60*/  SEL R0, RZ, 0xffffffff, !P0 ;  /* 0xffffffffff007807 */ /* 0x000fc80004000000 */
[----:B------:R-:W-:Y:S01]  /*1c70*/  ISETP.NE.AND P0, PT, R0, RZ, PT ;  /* 0x000000ff0000720c */ /* 0x000fe20003f05270 */
[----:B------:R-:W-:-:S12]  /*1c80*/  IMAD.MOV.U32 R0, RZ, RZ, 0x1 ;  /* 0x00000001ff007424 */ /* 0x000fd800078e00ff */
[----:B------:R-:W-:Y:S05]  /*1c90*/  @P0 BRA `(.L_x_25) ;  /* 0x0000000000240947 */ /* 0x000fea0003800000 */
.L_x_26:
[----:B------:R-:W-:Y:S05]  /*1ca0*/  NANOSLEEP 0x64 ;  /* 0x000000640000795d */ /* 0x000fea0003800000 */
[----:B------:R-:W-:-:S05]  /*1cb0*/  UMOV UR4, 0x10 ;  /* 0x0000001000047882 */ /* 0x000fca0000000000 */
[----:B------:R-:W-:Y:S04]  /*1cc0*/  DEPBAR.LE SB1, 0x36 ;  /* 0x00009d800000791a */ /* 0x000fe80000000000 */
[----:B------:R-:W1:Y:S02]  /*1cd0*/  UTCATOMSWS.FIND_AND_SET.ALIGN UP0, UR4, UR4 ;  /* 0x00000004000475e3 */ /* 0x000e640008000800 */
[----:B-1----:R-:W-:Y:S01]  /*1ce0*/  PLOP3.LUT P0, PT, PT, PT, UP0, 0x80, 0x8 ;  /* 0x000000000008781c */ /* 0x002fe20003f0f008 */
[----:B------:R-:W-:-:S03]  /*1cf0*/  IMAD.U32 R5, RZ, RZ, UR4 ;  /* 0x00000004ff057e24 */ /* 0x000fc6000f8e00ff */
[----:B------:R-:W-:-:S04]  /*1d00*/  SEL R3, RZ, 0xffffffff, !P0 ;  /* 0xffffffffff037807 */ /* 0x000fc80004000000 */
[----:B------:R-:W-:-:S13]  /*1d10*/  ISETP.NE.AND P0, PT, R3, RZ, PT ;  /* 0x000000ff0300720c */ /* 0x000fda0003f05270 */
[----:B------:R-:W-:Y:S05]  /*1d20*/  @!P0 BRA `(.L_x_26) ;  /* 0xfffffffc00dc8947 */ /* 0x000fea000383ffff */
.L_x_25:
[C---:B------:R-:W-:Y:S01]  /*1d30*/  VIADD R3, R5.reuse, 0x10 ;  /* 0x0000001005037836 */ /* 0x040fe20000000000 */
[----:B------:R-:W-:Y:S01]  /*1d40*/  UMOV UR4, 0x50 ;  /* 0x0000005000047882 */ /* 0x000fe20000000000 */
[----:B------:R-:W-:Y:S01]  /*1d50*/  SHF.L.U32 R2, R2, R5, RZ ;  /* 0x0000000502027219 */ /* 0x000fe200000006ff */
[----:B------:R-:W-:Y:S01]  /*1d60*/  ULEA UR4, UR6, UR4, 0x18 ;  /* 0x0000000406047291 */ /* 0x000fe2000f8ec0ff */
[----:B------:R-:W-:Y:S01]  /*1d70*/  IMAD.SHL.U32 R5, R5, 0x20, RZ ;  /* 0x0000002005057824 */ /* 0x000fe200078e00ff */
[----:B------:R-:W-:-:S04]  /*1d80*/  SHF.L.U32 R3, R0, R3, RZ ;  /* 0x0000000300037219 */ /* 0x000fc800000006ff */
[----:B------:R-:W-:-:S05]  /*1d90*/  LOP3.LUT R2, R3, R2, RZ, 0xfc, !PT ;  /* 0x0000000203027212 */ /* 0x000fca00078efcff */
[----:B------:R1:W-:Y:S04]  /*1da0*/  ATOMS.OR RZ, [UR4], R2 ;  /* 0x00000002ffff798c */ /* 0x0003e8000b000004 */
[----:B------:R1:W-:Y:S01]  /*1db0*/  STS [UR5+0x68], R5 ;  /* 0x00006805ff007988 */ /* 0x0003e20008000805 */
[----:B------:R-:W-:Y:S05]  /*1dc0*/  BRA `(.L_x_24) ;  /* 0x0000000000107947 */ /* 0x000fea0003800000 */
.L_x_23:
[----:B------:R-:W-:Y:S02]  /*1dd0*/  MOV R0, 0xffffffff ;  /* 0xffffffff00007802 */ /* 0x000fe40000000f00 */
[----:B------:R-:W-:-:S03]  /*1de0*/  MOV R2, 0x1e10 ;  /* 0x00001e1000027802 */ /* 0x000fc60000000f00 */
[----:B------:R1:W-:Y:S04]  /*1df0*/  STS [UR5+0x68], R0 ;  /* 0x00006800ff007988 */ /* 0x0003e80008000805 */
[----:B-1----:R-:W-:Y:S05]  /*1e00*/  CALL.REL.NOINC `($__internal_1_$__cuda_sm10x_tcgen05_guardrail_trap_phase_invalid_during_alloc) ;  /* 0x0000002400cc7944 */ /* 0x002fea0003c00000 */
.L_x_24:
[----:B------:R-:W-:Y:S05]  /*1e10*/  WARPSYNC.ALL ;  /* 0x0000000000007948 */ /* 0x000fea0003800000 */
[----:B------:R-:W-:Y:S01]  /*1e20*/  NOP ;  /* 0x0000000000007918 */ /* 0x000fe20000000000 */
.L_x_22:
[----:B------:R-:W2:Y:S08]  /*1e30*/  S2UR UR9, SR_CgaCtaId ;  /* 0x00000000000979c3 */ /* 0x000eb00000008800 */
[----:B------:R-:W-:Y:S06]  /*1e40*/  BAR.SYNC.DEFER_BLOCKING 0x2, 0xa0 ;  /* 0x0082800000007b1d */ /* 0x000fec0000010000 */
[----:B------:R-:W-:-:S02]  /*1e50*/  UMOV UR4, 0x400 ;  /* 0x0000040000047882 */ /* 0x000fc40000000000 */
[----:B------:R-:W3:Y:S01]  /*1e60*/  S2UR UR17, SR_CTAID.Z ;  /* 0x00000000001179c3 */ /* 0x000ee20000002700 */
[----:B--2---:R-:W-:Y:S02]  /*1e70*/  ULEA UR4, UR9, UR4, 0x18 ;  /* 0x0000000409047291 */ /* 0x004fe4000f8ec0ff */
[----:B---3--:R-:W-:-:S07]  /*1e80*/  UISETP.GT.U32.AND UP0, UPT, UR17, 0x1ff, UPT ;  /* 0x000001ff1100788c */ /* 0x008fce000bf04070 */
[----:B------:R-:W2:Y:S02]  /*1e90*/  LDS R0, [UR4+0x68] ;  /* 0x00006804ff007984 */ /* 0x000ea40008000800 */
[----:B--2---:R-:W-:Y:S01]  /*1ea0*/  R2UR UR18, R0 ;  /* 0x00000000001272ca */ /* 0x004fe200000e0000 */
[----:B------:R-:W-:-:S14]  /*1eb0*/  BRA.U UP0, `(.L_x_27) ;  /* 0x0000002100147547 */ /* 0x000fdc000b800000 */
[----:B------:R-:W2:Y:S01]  /*1ec0*/  LDCU.64 UR4, c[0x0][0x6c0] ;  /* 0x0000d800ff0477ac */ /* 0x000ea20008000a00 */
[----:B------:R-:W3:Y:S01]  /*1ed0*/  S2UR UR8, SR_CgaCtaId ;  /* 0x00000000000879c3 */ /* 0x000ee20000008800 */
[----:B------:R-:W-:Y:S01]  /*1ee0*/  HFMA2 R70, -RZ, RZ, 0, 0 ;  /* 0x00000000ff467431 */ /* 0x000fe200000001ff */
[----:B------:R-:W4:Y:S01]  /*1ef0*/  LDCU.64 UR28, c[0x0][0x6d8] ;  /* 0x0000db00ff1c77ac */ /* 0x000f220008000a00 */
[----:B------:R-:W5:Y:S01]  /*1f00*/  LDCU UR10, c[0x0][0x374] ;  /* 0x00006e80ff0a77ac */ /* 0x000f620008000800 */
[----:B------:R-:W5:Y:S01]  /*1f10*/  LDCU UR11, c[0x0][0x370] ;  /* 0x00006e00ff0b77ac */ /* 0x000f620008000800 */
[----:B------:R-:W1:Y:S01]  /*1f20*/  LDCU UR9, c[0x0][0x378] ;  /* 0x00006f00ff0977ac */ /* 0x000e620008000800 */
[----:B--2---:R-:W-:Y:S01]  /*1f30*/  UIMAD.WIDE.U32 UR6, UR17, UR5, URZ ;  /* 0x00000005110672a5 */ /* 0x004fe2000f8e00ff */
[----:B------:R-:W2:Y:S03]  /*1f40*/  LDCU.64 UR24, c[0x0][0x348] ;  /* 0x00006900ff1877ac */ /* 0x000ea60008000a00 */
[----:B------:R-:W-:-:S04]  /*1f50*/  UIADD3 UR5, UPT, UPT, UR17, -UR7, URZ ;  /* 0x8000000711057290 */ /* 0x000fc8000fffe0ff */
[----:B------:R-:W-:-:S03]  /*1f60*/  USHF.R.U32.HI UR5, URZ, UR23, UR5 ;  /* 0x00000017ff057299 */ /* 0x000fc60008011605 */
[----:B------:R-:W2:Y:S01]  /*1f70*/  LDCU UR6, c[0x0][0x6d0] ;  /* 0x0000da00ff0677ac */ /* 0x000ea20008000800 */
[----:B------:R-:W-:Y:S02]  /*1f80*/  UIADD3 UR5, UPT, UPT, UR7, UR5, URZ ;  /* 0x0000000507057290 */ /* 0x000fe4000fffe0ff */
[----:B-----5:R-:W-:Y:S02]  /*1f90*/  UIMAD UR11, UR10, UR11, URZ ;  /* 0x0000000b0a0b72a4 */ /* 0x020fe4000f8e02ff */
[----:B------:R-:W-:Y:S02]  /*1fa0*/  USHF.R.U32.HI UR5, URZ, UR22, UR5 ;  /* 0x00000016ff057299 */ /* 0x000fe40008011605 */
[----:B-1----:R-:W-:Y:S02]  /*1fb0*/  UIMAD UR9, UR11, UR9, URZ ;  /* 0x000000090b0972a4 */ /* 0x002fe4000f8e02ff */
[----:B------:R-:W-:Y:S02]  /*1fc0*/  UIADD3 UR5, UPT, UPT, -UR5, URZ, URZ ;  /* 0x000000ff05057290 */ /* 0x000fe4000fffe1ff */
[----:B------:R-:W-:-:S02]  /*1fd0*/  ULEA.HI UR16, UR9, UR9, URZ, 0x1 ;  /* 0x0000000909107291 */ /* 0x000fc4000f8f08ff */
[----:B------:R-:W-:Y:S01]  /*1fe0*/  UIMAD UR4, UR4, UR5, UR17 ;  /* 0x00000005040472a4 */ /* 0x000fe2000f8e0211 */
[----:B------:R-:W-:Y:S01]  /*1ff0*/  UMOV UR10, 0x400 ;  /* 0x00000400000a7882 */ /* 0x000fe20000000000 */
[----:B------:R-:W-:Y:S02]  /*2000*/  USHF.R.S32.HI UR16, URZ, 0x1, UR16 ;  /* 0x00000001ff107899 */ /* 0x000fe40008011410 */
[----:B--2---:R-:W-:Y:S02]  /*2010*/  UIMAD.WIDE.U32 UR6, UR4, UR6, URZ ;  /* 0x00000006040672a5 */ /* 0x004fe4000f8e00ff */
[----:B---3--:R-:W-:Y:S02]  /*2020*/  ULEA UR8, UR8, UR10, 0x18 ;  /* 0x0000000a08087291 */ /* 0x008fe4000f8ec0ff */
[----:B------:R-:W-:Y:S01]  /*2030*/  UIADD3 UR5, UPT, UPT, UR4, -UR7, URZ ;  /* 0x8000000704057290 */ /* 0x000fe2000fffe0ff */
[----:B------:R-:W-:-:S03]  /*2040*/  UMOV UR11, URZ ;  /* 0x000000ff000b7c82 */ /* 0x000fc60008000000 */
[----:B------:R-:W-:-:S04]  /*2050*/  USHF.R.U32.HI UR5, URZ, UR21, UR5 ;  /* 0x00000015ff057299 */ /* 0x000fc80008011605 */
[----:B------:R-:W-:-:S04]  /*2060*/  UIADD3 UR5, UPT, UPT, UR7, UR5, URZ ;  /* 0x0000000507057290 */ /* 0x000fc8000fffe0ff */
[----:B------:R-:W-:-:S04]  /*2070*/  USHF.R.U32.HI UR5, URZ, UR15, UR5 ;  /* 0x0000000fff057299 */ /* 0x000fc80008011605 */
[----:B----4-:R-:W-:-:S07]  /*2080*/  UIMAD.WIDE.U32 UR6, UR5, UR29, URZ ;  /* 0x0000001d050672a5 */ /* 0x010fce000f8e00ff */
[----:B------:R-:W-:Y:S02]  /*2090*/  UMOV UR19, UR7 ;  /* 0x0000000700137c82 */ /* 0x000fe40008000000 */
[----:B------:R-:W-:Y:S02]  /*20a0*/  UIADD3 UR6, UPT, UPT, UR5, -UR19, URZ ;  /* 0x8000001305067290 */ /* 0x000fe4000fffe0ff */
[----:B------:R-:W1:Y:S02]  /*20b0*/  S2UR UR7, SR_CTAID.X ;  /* 0x00000000000779c3 */ /* 0x000e640000002500 */
[----:B------:R-:W-:-:S04]  /*20c0*/  USHF.R.U32.HI UR6, URZ, UR14, UR6 ;  /* 0x0000000eff067299 */ /* 0x000fc80008011606 */
[----:B------:R-:W-:-:S04]  /*20d0*/  UIADD3 UR6, UPT, UPT, UR19, UR6, URZ ;  /* 0x0000000613067290 */ /* 0x000fc8000fffe0ff */
[----:B------:R-:W-:-:S04]  /*20e0*/  USHF.R.U32.HI UR12, URZ, UR13, UR6 ;  /* 0x0000000dff0c7299 */ /* 0x000fc80008011606 */
[----:B------:R-:W-:-:S03]  /*20f0*/  UIADD3 UR12, UPT, UPT, -UR12, URZ, URZ ;  /* 0x000000ff0c0c7290 */ /* 0x000fc6000fffe1ff */
[----:B------:R-:W2:Y:S01]  /*2100*/  LDCU UR6, c[0x0][0x6cc] ;  /* 0x0000d980ff0677ac */ /* 0x000ea20008000800 */
[----:B------:R-:W-:Y:S02]  /*2110*/  UIMAD UR28, UR28, UR12, UR5 ;  /* 0x0000000c1c1c72a4 */ /* 0x000fe4000f8e0205 */
[----:B------:R-:W-:Y:S02]  /*2120*/  UIADD3 UR5, UPT, UPT, -UR5, URZ, URZ ;  /* 0x000000ff05057290 */ /* 0x000fe4000fffe1ff */
[----:B-1----:R-:W-:Y:S01]  /*2130*/  USHF.L.U32 UR7, UR7, 0x7, URZ ;  /* 0x0000000707077899 */ /* 0x002fe200080006ff */
[----:B------:R-:W-:-:S03]  /*2140*/  UMOV UR12, URZ ;  /* 0x000000ff000c7c82 */ /* 0x000fc60008000000 */
[----:B------:R-:W-:Y:S02]  /*2150*/  ULOP3.LUT UR10, UR7, 0x80, URZ, 0xc0, !UPT ;  /* 0x00000080070a7892 */ /* 0x000fe4000f8ec0ff */
[----:B--2---:R-:W-:-:S12]  /*2160*/  UIMAD UR6, UR6, UR5, UR4 ;  /* 0x00000005060672a4 */ /* 0x004fd8000f8e0204 */
.L_x_32:
[----:B------:R-:W-:Y:S01]  /*2170*/  ULEA UR4, UR11, UR8, 0x3 ;  /* 0x000000080b047291 */ /* 0x000fe2000f8e18ff */
[----:B------:R-:W-:Y:S01]  /*2180*/  IMAD.U32 R2, R70, -0x80000000, RZ ;  /* 0x8000000046027824 */ /* 0x000fe200078e00ff */
[----:B-1----:R-:W1:Y:S01]  /*2190*/  S2R R3, SR_TID.X ;  /* 0x0000000000037919 */ /* 0x002e620000002100 */
[----:B------:R-:W2:Y:S01]  /*21a0*/  S2UR UR20, SR_CgaCtaId ;  /* 0x00000000001479c3 */ /* 0x000ea20000008800 */
[----:B------:R-:W-:Y:S02]  /*21b0*/  UIADD3 UR30, UP0, UPT, UR24, 0x240, URZ ;  /* 0x00000240181e7890 */ /* 0x000fe4000ff1e0ff */
[----:B------:R-:W-:Y:S01]  /*21c0*/  UIADD3 UR32, UP1, UPT, UR24, 0x2c0, URZ ;  /* 0x000002c018207890 */ /* 0x000fe2000ff3e0ff */
[----:B------:R-:W-:Y:S01]  /*21d0*/  UMOV UR5, 0x400 ;  /* 0x0000040000057882 */ /* 0x000fe20000000000 */
[----:B------:R-:W-:Y:S01]  /*21e0*/  UIADD3.X UR31, UPT, UPT, URZ, UR25, URZ, UP0, !UPT ;  /* 0x00000019ff1f7290 */ /* 0x000fe200087fe4ff */
[----:B------:R-:W3:Y:S01]  /*21f0*/  SYNCS.PHASECHK.TRANS64.TRYWAIT P0, [UR4+0x40], R2 ;  /* 0x00004002ff0075a7 */ /* 0x000ee20008001104 */
[----:B------:R-:W-:Y:S01]  /*2200*/  UPLOP3.LUT UP2, UPT, UPT, UPT, UPT, 0x80, 0x8 ;  /* 0x000000000008789c */ /* 0x000fe20003f4f070 */
[----:B------:R-:W4:Y:S01]  /*2210*/  LDCU UR27, c[0x0][0x6e4] ;  /* 0x0000dc80ff1b77ac */ /* 0x000f220008000800 */
[----:B------:R-:W-:-:S02]  /*2220*/  ULEA UR6, UR6, UR10, 0x8 ;  /* 0x0000000a06067291 */ /* 0x000fc4000f8e40ff */
[----:B------:R-:W-:Y:S01]  /*2230*/  UIADD3.X UR33, UPT, UPT, URZ, UR25, URZ, UP1, !UPT ;  /* 0x00000019ff217290 */ /* 0x000fe20008ffe4ff */
[----:B------:R-:W5:Y:S01]  /*2240*/  S2UR UR9, SR_CgaCtaId ;  /* 0x00000000000979c3 */ /* 0x000f620000008800 */
[----:B--2---:R-:W-:Y:S01]  /*2250*/  ULEA UR20, UR20, UR5, 0x18 ;  /* 0x0000000514147291 */ /* 0x004fe2000f8ec0ff */
[----:B-1----:R-:W-:Y:S01]  /*2260*/  SHF.R.U32.HI R0, RZ, 0x5, R3 ;  /* 0x00000005ff007819 */ /* 0x002fe20000011603 */
[----:B------:R-:W-:-:S03]  /*2270*/  IMAD.SHL.U32 R3, R3, 0x80, RZ ;  /* 0x0000008003037824 */ /* 0x000fc600078e00ff */
[----:B------:R-:W-:Y:S02]  /*2280*/  R2UR UR29, R0 ;  /* 0x00000000001d72ca */ /* 0x000fe400000e0000 */
[----:B------:R-:W-:-:S11]  /*2290*/  LOP3.LUT R3, R3, 0xf80, RZ, 0xc0, !PT ;  /* 0x00000f8003037812 */ /* 0x000fd600078ec0ff */
[----:B------:R-:W-:Y:S01]  /*22a0*/  MOV R0, UR29 ;  /* 0x0000001d00007c02 */ /* 0x000fe20008000f00 */
[----:B------:R-:W-:Y:S02]  /*22b0*/  ULEA UR26, UR29, UR18, 0x15 ;  /* 0x000000121d1a7291 */ /* 0x000fe4000f8ea8ff */
[----:B------:R-:W-:Y:S02]  /*22c0*/  UISETP.NE.AND UP0, UPT, UR29, URZ, UPT ;  /* 0x000000ff1d00728c */ /* 0x000fe4000bf05270 */
[----:B------:R-:W-:-:S05]  /*22d0*/  IMAD R0, R0, 0x1000, R3 ;  /* 0x0000100000007824 */ /* 0x000fca00078e0203 */
[----:B------:R-:W-:Y:S01]  /*22e0*/  IADD3 R69, PT, PT, R0, UR8, RZ ;  /* 0x0000000800457c10 */ /* 0x000fe2000fffe0ff */
[----:B---345:R-:W-:Y:S06]  /*22f0*/  @!P0 BRA `(.L_x_28) ;  /* 0x0000002000688947 */ /* 0x038fec0003800000 */
.L_x_46:
[C---:B------:R-:W-:Y:S01]  /*2300*/  VIADD R7, R69.reuse, 0x4430 ;  /* 0x0000443045077836 */ /* 0x040fe20000000000 */
[----:B------:R-:W-:Y:S01]  /*2310*/  ULEA UR26, UR11, UR26, 0x7 ;  /* 0x0000001a0b1a7291 */ /* 0x000fe2000f8e38ff */
[C---:B------:R-:W-:Y:S01]  /*2320*/  VIADD R4, R69.reuse, 0x4420 ;  /* 0x0000442045047836 */ /* 0x040fe20000000000 */
[----:B------:R-:W-:Y:S01]  /*2330*/  UMOV UR35, URZ ;  /* 0x000000ff00237c82 */ /* 0x000fe20008000000 */
[C---:B------:R-:W-:Y:S01]  /*2340*/  VIADD R5, R69.reuse, 0x4410 ;  /* 0x0000441045057836 */ /* 0x040fe20000000000 */
[----:B------:R-:W-:Y:S01]  /*2350*/  SHF.R.U32.HI R68, RZ, 0x3, R7 ;  /* 0x00000003ff447819 */ /* 0x000fe20000011607 */
[----:B------:R-:W-:Y:S01]  /*2360*/  VIADD R69, R69, 0x4400 ;  /* 0x0000440045457836 */ /* 0x000fe20000000000 */
[----:B-1----:R-:W-:Y:S01]  /*2370*/  SHF.R.U32.HI R3, RZ, 0x3, R4 ;  /* 0x00000003ff037819 */ /* 0x002fe20000011604 */
[----:B------:R-:W-:Y:S01]  /*2380*/  UMOV UR19, 0x400 ;  /* 0x0000040000137882 */ /* 0x000fe20000000000 */
[----:B------:R-:W-:Y:S02]  /*2390*/  SHF.R.U32.HI R2, RZ, 0x3, R5 ;  /* 0x00000003ff027819 */ /* 0x000fe40000011605 */
[----:B------:R-:W-:-:S02]  /*23a0*/  SHF.R.U32.HI R0, RZ, 0x3, R69 ;  /* 0x00000003ff007819 */ /* 0x000fc40000011645 */
[----:B------:R-:W-:Y:S02]  /*23b0*/  LOP3.LUT R68, R7, 0x70, R68, 0x78, !PT ;  /* 0x0000007007447812 */ /* 0x000fe400078e7844 */
[----:B------:R-:W-:Y:S02]  /*23c0*/  LOP3.LUT R3, R4, 0x70, R3, 0x78, !PT ;  /* 0x0000007004037812 */ /* 0x000fe400078e7803 */
[----:B------:R-:W-:Y:S02]  /*23d0*/  LOP3.LUT R2, R5, 0x70, R2, 0x78, !PT ;  /* 0x0000007005027812 */ /* 0x000fe400078e7802 */
[----:B------:R-:W-:-:S07]  /*23e0*/  LOP3.LUT R0, R69, 0x70, R0, 0x78, !PT ;  /* 0x0000007045007812 */ /* 0x000fce00078e7800 */
.L_x_31:
[----:B------:R-:W-:-:S04]  /*23f0*/  USHF.L.U32 UR5, UR35, 0x5, URZ ;  /* 0x0000000523057899 */ /* 0x000fc800080006ff */
[----:B------:R-:W-:-:S09]  /*2400*/  UIADD3 UR4, UPT, UPT, UR5, UR26, URZ ;  /* 0x0000001a05047290 */ /* 0x000fd2000fffe0ff */
[----:B-1----:R-:W1:Y:S01]  /*2410*/  LDTM.x32 R36, tmem[UR4] ;  /* 0x00000004002479ee */ /* 0x002e6200082c0000 */
[----:B------:R-:W2:Y:S01]  /*2420*/  LDTM.x32 R4, tmem[UR4+0x20] ;  /* 0x00002004000479ee */ /* 0x000ea200082c0000 */
[----:B------:R-:W-:-:S04]  /*2430*/  USHF.R.U32.HI UR4, URZ, 0x1, UR35 ;  /* 0x00000001ff047899 */ /* 0x000fc80008011623 */
[----:B------:R-:W-:-:S04]  /*2440*/  ULEA UR4, UR12, UR4, 0x2 ;  /* 0x000000040c047291 */ /* 0x000fc8000f8e10ff */
[----:B------:R-:W-:Y:S02]  /*2450*/  USHF.R.S32.HI UR7, URZ, 0x1f, UR4 ;  /* 0x0000001fff077899 */ /* 0x000fe40008011404 */
[----:B------:R-:W-:Y:S02]  /*2460*/  ULEA.HI UR34, UR4, UR4, URZ, 0x1 ;  /* 0x0000000404227291 */ /* 0x000fe4000f8f08ff */
[----:B------:R-:W-:Y:S02]  /*2470*/  ULEA.HI UR7, UR7, UR4, URZ, 0x2 ;  /* 0x0000000407077291 */ /* 0x000fe4000f8f10ff */
[----:B------:R-:W-:Y:S02]  /*2480*/  ULOP3.LUT UR34, UR34, 0xfffffffe, URZ, 0xc0, !UPT ;  /* 0xfffffffe22227892 */ /* 0x000fe4000f8ec0ff */
[----:B------:R-:W-:Y:S02]  /*2490*/  ULOP3.LUT UR7, UR7, 0x3fffc, URZ, 0xc0, !UPT ;  /* 0x0003fffc07077892 */ /* 0x000fe4000f8ec0ff */
[----:B------:R-:W-:-:S02]  /*24a0*/  UIADD3 UR34, UPT, UPT, UR4, -UR34, URZ ;  /* 0x8000002204227290 */ /* 0x000fc4000fffe0ff */
[----:B------:R-:W-:Y:S01]  /*24b0*/  UIADD3 UR7, UPT, UPT, UR4, -UR7, URZ ;  /* 0x8000000704077290 */ /* 0x000fe2000fffe0ff */
[----:B-1----:R-:W-:Y:S01]  /*24c0*/  FMUL R71, R37, UR27 ;  /* 0x0000001b25477c20 */ /* 0x002fe20008400000 */
[----:B--2---:R-:W-:Y:S01]  /*24d0*/  FMUL R75, R4, UR27 ;  /* 0x0000001b044b7c20 */ /* 0x004fe20008400000 */
[----:B------:R-:W-:Y:S01]  /*24e0*/  FMUL R76, R5, UR27 ;  /* 0x0000001b054c7c20 */ /* 0x000fe20008400000 */
[----:B------:R-:W-:Y:S01]  /*24f0*/  FMUL R72, R36, UR27 ;  /* 0x0000001b24487c20 */ /* 0x000fe20008400000 */
[----:B------:R-:W-:Y:S01]  /*2500*/  FMUL R73, R39, UR27 ;  /* 0x0000001b27497c20 */ /* 0x000fe20008400000 */
[----:B------:R-:W-:Y:S01]  /*2510*/  FMUL R78, R75, -1.4426950216293334961 ;  /* 0xbfb8aa3b4b4e7820 */ /* 0x000fe20000400000 */
[----:B------:R-:W-:Y:S01]  /*2520*/  FMUL R80, R76, -1.4426950216293334961 ;  /* 0xbfb8aa3b4c507820 */ /* 0x000fe20000400000 */
[----:B------:R-:W-:Y:S01]  /*2530*/  FMUL R74, R38, UR27 ;  /* 0x0000001b264a7c20 */ /* 0x000fe20008400000 */
[----:B------:R-:W-:Y:S01]  /*2540*/  FMUL R41, R41, UR27 ;  /* 0x0000001b29297c20 */ /* 0x000fe20008400000 */
[----:B------:R-:W-:Y:S01]  /*2550*/  FMUL R43, R43, UR27 ;  /* 0x0000001b2b2b7c20 */ /* 0x000fe20008400000 */
[----:B------:R-:W-:Y:S01]  /*2560*/  FMUL R42, R42, UR27 ;  /* 0x0000001b2a2a7c20 */ /* 0x000fe20008400000 */
[----:B------:R-:W1:Y:S01]  /*2570*/  MUFU.EX2 R78, R78 ;  /* 0x0000004e004e7308 */ /* 0x000e620000000800 */
[----:B------:R-:W-:Y:S01]  /*2580*/  FMUL R40, R40, UR27 ;  /* 0x0000001b28287c20 */ /* 0x000fe20008400000 */
[----:B------:R-:W-:Y:S01]  /*2590*/  MOV R77, UR7 ;  /* 0x00000007004d7c02 */ /* 0x000fe20008000f00 */
[----:B------:R-:W-:Y:S01]  /*25a0*/  FMUL R79, R6, UR27 ;  /* 0x0000001b064f7c20 */ /* 0x000fe20008400000 */
[----:B------:R-:W-:Y:S01]  /*25b0*/  F2FP.BF16.F32.PACK_AB R39, R43, R42 ;  /* 0x0000002a2b27723e */ /* 0x000fe200000010ff */
[----:B------:R-:W-:Y:S01]  /*25c0*/  FMUL R45, R45, UR27 ;  /* 0x0000001b2d2d7c20 */ /* 0x000fe20008400000 */
[----:B------:R-:W-:Y:S01]  /*25d0*/  F2FP.BF16.F32.PACK_AB R38, R41, R40 ;  /* 0x000000282926723e */ /* 0x000fe200000010ff */
[----:B------:R-:W-:Y:S01]  /*25e0*/  FMUL R44, R44, UR27 ;  /* 0x0000001b2c2c7c20 */ /* 0x000fe20008400000 */
[----:B------:R-:W2:Y:S01]  /*25f0*/  MUFU.EX2 R80, R80 ;  /* 0x0000005000507308 */ /* 0x000ea20000000800 */
[----:B------:R-:W-:Y:S01]  /*2600*/  F2FP.BF16.F32.PACK_AB R37, R73, R74 ;  /* 0x0000004a4925723e */ /* 0x000fe200000010ff */
[----:B------:R-:W-:Y:S01]  /*2610*/  FMUL R47, R47, UR27 ;  /* 0x0000001b2f2f7c20 */ /* 0x000fe20008400000 */
[----:B------:R-:W-:Y:S01]  /*2620*/  F2FP.BF16.F32.PACK_AB R36, R71, R72 ;  /* 0x000000484724723e */ /* 0x000fe200000010ff */
[----:B------:R-:W-:Y:S01]  /*2630*/  FMUL R49, R49, UR27 ;  /* 0x0000001b31317c20 */ /* 0x000fe20008400000 */
[----:B------:R-:W-:Y:S01]  /*2640*/  LEA R4, R77, R0, 0xe ;  /* 0x000000004d047211 */ /* 0x000fe200078e70ff */
[----:B------:R-:W-:Y:S01]  /*2650*/  FMUL R48, R48, UR27 ;  /* 0x0000001b30307c20 */ /* 0x000fe20008400000 */
[----:B------:R-:W-:Y:S01]  /*2660*/  FMUL R51, R51, UR27 ;  /* 0x0000001b33337c20 */ /* 0x000fe20008400000 */
[----:B------:R-:W-:Y:S01]  /*2670*/  FMUL R50, R50, UR27 ;  /* 0x0000001b32327c20 */ /* 0x000fe20008400000 */
[----:B------:R-:W-:Y:S01]  /*2680*/  FMUL R46, R46, UR27 ;  /* 0x0000001b2e2e7c20 */ /* 0x000fe20008400000 */
[----:B------:R-:W-:Y:S01]  /*2690*/  FMUL R81, R79, -1.4426950216293334961 ;  /* 0xbfb8aa3b4f517820 */ /* 0x000fe20000400000 */
[----:B------:R3:W-:Y:S01]  /*26a0*/  STS.128 [R4], R36 ;  /* 0x0000002404007388 */ /* 0x0007e20000000c00 */
[----:B------:R-:W-:Y:S01]  /*26b0*/  FMUL R82, R7, UR27 ;  /* 0x0000001b07527c20 */ /* 0x000fe20008400000 */
[----:B-1----:R-:W-:Y:S01]  /*26c0*/  FADD R90, R78, 1 ;  /* 0x3f8000004e5a7421 */ /* 0x002fe20000000000 */
[----:B------:R-:W-:Y:S01]  /*26d0*/  FMUL R8, R8, UR27 ;  /* 0x0000001b08087c20 */ /* 0x000fe20008400000 */
[----:B------:R-:W-:Y:S01]  /*26e0*/  F2FP.BF16.F32.PACK_AB R7, R51, R50 ;  /* 0x000000323307723e */ /* 0x000fe200000010ff */
[----:B------:R-:W-:Y:S01]  /*26f0*/  FMUL R53, R53, UR27 ;  /* 0x0000001b35357c20 */ /* 0x000fe20008400000 */
        /* <DEDUP_REMOVED lines=9> */
[----:B------:R-:W-:Y:S01]  /*2790*/  FMUL R54, R54, UR27 ;  /* 0x0000001b36367c20 */ /* 0x000fe20008400000 */
[----:B------:R-:W-:Y:S01]  /*27a0*/  FMUL R16, R16, UR27 ;  /* 0x0000001b10107c20 */ /* 0x000fe20008400000 */
[----:B------:R-:W1:Y:S01]  /*27b0*/  MUFU.EX2 R81, R81 ;  /* 0x0000005100517308 */ /* 0x000e620000000800 */
[----:B------:R-:W-:Y:S01]  /*27c0*/  FMUL R9, R9, UR27 ;  /* 0x0000001b09097c20 */ /* 0x000fe20008400000 */
[----:B------:R-:W-:Y:S01]  /*27d0*/  FMUL R84, R82, -1.4426950216293334961 ;  /* 0xbfb8aa3b52547820 */ /* 0x000fe20000400000 */
[----:B------:R-:W-:Y:S01]  /*27e0*/  LEA R88, R77, R3, 0xe ;  /* 0x000000034d587211 */ /* 0x000fe200078e70ff */
[----:B------:R-:W-:Y:S01]  /*27f0*/  FMUL R89, R16, -1.4426950216293334961 ;  /* 0xbfb8aa3b10597820 */ /* 0x000fe20000400000 */
[----:B--2---:R-:W-:Y:S01]  /*2800*/  FADD R92, R80, 1 ;  /* 0x3f800000505c7421 */ /* 0x004fe20000000000 */
[----:B------:R-:W-:Y:S01]  /*2810*/  FMUL R13, R13, UR27 ;  /* 0x0000001b0d0d7c20 */ /* 0x000fe20008400000 */
[----:B------:R-:W-:Y:S01]  /*2820*/  FMUL R11, R11, UR27 ;  /* 0x0000001b0b0b7c20 */ /* 0x000fe20008400000 */
[----:B------:R-:W2:Y:S01]  /*2830*/  MUFU.RCP R90, R90 ;  /* 0x0000005a005a7308 */ /* 0x000ea20000001000 */
[----:B------:R-:W-:Y:S01]  /*2840*/  FMUL R10, R10, UR27 ;  /* 0x0000001b0a0a7c20 */ /* 0x000fe20008400000 */
[----:B------:R-:W-:Y:S01]  /*2850*/  FMUL R87, R13, -1.4426950216293334961 ;  /* 0xbfb8aa3b0d577820 */ /* 0x000fe20000400000 */
[----:B------:R-:W-:Y:S01]  /*2860*/  FMUL R12, R12, UR27 ;  /* 0x0000001b0c0c7c20 */ /* 0x000fe20008400000 */
[----:B------:R-:W-:Y:S01]  /*2870*/  FMUL R17, R17, UR27 ;  /* 0x0000001b11117c20 */ /* 0x000fe20008400000 */
[----:B------:R-:W-:Y:S01]  /*2880*/  FMUL R18, R18, UR27 ;  /* 0x0000001b12127c20 */ /* 0x000fe20008400000 */
[----:B---3--:R-:W-:Y:S01]  /*2890*/  F2FP.BF16.F32.PACK_AB R4, R45, R44 ;  /* 0x0000002c2d04723e */ /* 0x008fe200000010ff */
[----:B------:R-:W-:Y:S01]  /*28a0*/  FMUL R37, R8, -1.4426950216293334961 ;  /* 0xbfb8aa3b08257820 */ /* 0x000fe20000400000 */
[----:B------:R-:W-:Y:S01]  /*28b0*/  FMUL R38, R9, -1.4426950216293334961 ;  /* 0xbfb8aa3b09267820 */ /* 0x000fe20000400000 */
[----:B------:R-:W3:Y:S01]  /*28c0*/  MUFU.EX2 R36, R84 ;  /* 0x0000005400247308 */ /* 0x000ee20000000800 */
[----:B-1----:R-:W-:Y:S01]  /*28d0*/  FADD R80, R81, 1 ;  /* 0x3f80000051507421 */ /* 0x002fe20000000000 */
[----:B------:R1:W-:Y:S01]  /*28e0*/  STS.128 [R83], R4 ;  /* 0x0000000453007388 */ /* 0x0003e20000000c00 */
[----:B------:R-:W-:Y:S01]  /*28f0*/  FMUL R39, R10, -1.4426950216293334961 ;  /* 0xbfb8aa3b0a277820 */ /* 0x000fe20000400000 */
[----:B------:R-:W-:Y:S01]  /*2900*/  FMUL R15, R15, UR27 ;  /* 0x0000001b0f0f7c20 */ /* 0x000fe20008400000 */
[----:B------:R-:W-:Y:S01]  /*2910*/  FMUL R14, R14, UR27 ;  /* 0x0000001b0e0e7c20 */ /* 0x000fe20008400000 */
[----:B------:R-:W-:Y:S01]  /*2920*/  FMUL R19, R19, UR27 ;  /* 0x0000001b13137c20 */ /* 0x000fe20008400000 */
[----:B------:R-:W-:Y:S01]  /*2930*/  FMUL R20, R20, UR27 ;  /* 0x0000001b14147c20 */ /* 0x000fe20008400000 */
[----:B------:R-:W4:Y:S01]  /*2940*/  MUFU.EX2 R37, R37 ;  /* 0x0000002500257308 */ /* 0x000f220000000800 */
[----:B--2---:R-:W-:Y:S01]  /*2950*/  FMUL R81, R75, R90 ;  /* 0x0000005a4b517220 */ /* 0x004fe20000400000 */
[----:B------:R-:W-:Y:S01]  /*2960*/  FMUL R85, R15, -1.4426950216293334961 ;  /* 0xbfb8aa3b0f557820 */ /* 0x000fe20000400000 */
[----:B------:R-:W-:Y:S01]  /*2970*/  FMUL R86, R14, -1.4426950216293334961 ;  /* 0xbfb8aa3b0e567820 */ /* 0x000fe20000400000 */
[----:B------:R-:W-:Y:S01]  /*2980*/  ULEA UR7, UR9, UR19, 0x18 ;  /* 0x0000001309077291 */ /* 0x000fe2000f8ec0ff */
[----:B------:R-:W-:Y:S01]  /*2990*/  FMUL R72, R72, R81 ;  /* 0x0000005148487220 */ /* 0x000fe20000400000 */
[----:B------:R-:W-:Y:S01]  /*29a0*/  FMUL R21, R21, UR27 ;  /* 0x0000001b15157c20 */ /* 0x000fe20008400000 */
[----:B------:R-:W-:Y:S01]  /*29b0*/  FMUL R26, R26, UR27 ;  /* 0x0000001b1a1a7c20 */ /* 0x000fe20008400000 */
[----:B------:R-:W2:Y:S01]  /*29c0*/  MUFU.EX2 R38, R38 ;  /* 0x0000002600267308 */ /* 0x000ea20000000800 */
[----:B---3--:R-:W-:Y:S01]  /*29d0*/  FADD R91, R36, 1 ;  /* 0x3f800000245b7421 */ /* 0x008fe20000000000 */
[----:B------:R-:W-:Y:S01]  /*29e0*/  FMUL R84, R12, -1.4426950216293334961 ;  /* 0xbfb8aa3b0c547820 */ /* 0x000fe20000400000 */
[----:B------:R-:W-:Y:S01]  /*29f0*/  FMUL R78, R21, -1.4426950216293334961 ;  /* 0xbfb8aa3b154e7820 */ /* 0x000fe20000400000 */
[----:B------:R-:W-:Y:S01]  /*2a00*/  FMUL R27, R27, UR27 ;  /* 0x0000001b1b1b7c20 */ /* 0x000fe20008400000 */
[----:B------:R-:W-:Y:S01]  /*2a10*/  FMUL R32, R32, UR27 ;  /* 0x0000001b20207c20 */ /* 0x000fe20008400000 */
[----:B------:R-:W-:Y:S01]  /*2a20*/  FMUL R34, R34, UR27 ;  /* 0x0000001b22227c20 */ /* 0x000fe20008400000 */
[----:B------:R-:W-:Y:S01]  /*2a30*/  FMUL R35, R35, UR27 ;  /* 0x0000001b23237c20 */ /* 0x000fe20008400000 */
[----:B------:R-:W3:Y:S01]  /*2a40*/  MUFU.RCP R80, R80 ;  /* 0x0000005000507308 */ /* 0x000ee20000001000 */
[----:B----4-:R-:W-:Y:S01]  /*2a50*/  FADD R81, R37, 1 ;  /* 0x3f80000025517421 */ /* 0x010fe20000000000 */
[----:B------:R-:W-:Y:S01]  /*2a60*/  FMUL R33, R33, UR27 ;  /* 0x0000001b21217c20 */ /* 0x000fe20008400000 */
[----:B------:R-:W-:Y:S01]  /*2a70*/  FMUL R65, R65, UR27 ;  /* 0x0000001b41417c20 */ /* 0x000fe20008400000 */
[----:B------:R-:W-:Y:S01]  /*2a80*/  FMUL R67, R67, UR27 ;  /* 0x0000001b43437c20 */ /* 0x000fe20008400000 */
[----:B------:R-:W-:-:S03]  /*2a90*/  FMUL R64, R64, UR27 ;  /* 0x0000001b40407c20 */ /* 0x000fc60008400000 */
[----:B------:R-:W4:Y:S01]  /*2aa0*/  MUFU.RCP R81, R81 ;  /* 0x0000005100517308 */ /* 0x000f220000001000 */
[----:B-1----:R-:W-:Y:S01]  /*2ab0*/  F2FP.BF16.F32.PACK_AB R7, R59, R58 ;  /* 0x0000003a3b07723e */ /* 0x002fe200000010ff */
[----:B--2---:R-:W-:Y:S01]  /*2ac0*/  FADD R90, R38, 1 ;  /* 0x3f800000265a7421 */ /* 0x004fe20000000000 */
[----:B------:R-:W-:Y:S01]  /*2ad0*/  F2FP.BF16.F32.PACK_AB R6, R57, R56 ;  /* 0x000000383906723e */ /* 0x000fe200000010ff */
[----:B------:R-:W-:Y:S01]  /*2ae0*/  FMUL R83, R11, -1.4426950216293334961 ;  /* 0xbfb8aa3b0b537820 */ /* 0x000fe20000400000 */
[----:B------:R-:W-:Y:S02]  /*2af0*/  F2FP.BF16.F32.PACK_AB R5, R55, R54 ;  /* 0x000000363705723e */ /* 0x000fe400000010ff */
[----:B------:R-:W-:Y:S01]  /*2b00*/  F2FP.BF16.F32.PACK_AB R4, R53, R52 ;  /* 0x000000343504723e */ /* 0x000fe200000010ff */
[----:B------:R-:W-:Y:S01]  /*2b10*/  MUFU.RCP R90, R90 ;  /* 0x0000005a005a7308 */ /* 0x000fe20000001000 */
[----:B---3--:R-:W-:-:S03]  /*2b20*/  FMUL R37, R79, R80 ;  /* 0x000000504f257220 */ /* 0x008fc60000400000 */
[----:B------:R1:W-:Y:S04]  /*2b30*/  STS.128 [R88], R4 ;  /* 0x0000000458007388 */ /* 0x0003e80000000c00 */
[----:B------:R-:W-:Y:S01]  /*2b40*/  MUFU.EX2 R87, R87 ;  /* 0x0000005700577308 */ /* 0x000fe20000000800 */
[----:B----4-:R-:W-:-:S07]  /*2b50*/  FMUL R81, R8, R81 ;  /* 0x0000005108517220 */ /* 0x010fce0000400000 */
[----:B------:R-:W2:Y:S08]  /*2b60*/  MUFU.EX2 R83, R83 ;  /* 0x0000005300537308 */ /* 0x000eb00000000800 */
[----:B------:R-:W3:Y:S08]  /*2b70*/  MUFU.EX2 R39, R39 ;  /* 0x0000002700277308 */ /* 0x000ef00000000800 */
[----:B------:R-:W4:Y:S01]  /*2b80*/  MUFU.EX2 R84, R84 ;  /* 0x0000005400547308 */ /* 0x000f220000000800 */
[----:B--2---:R-:W-:Y:S01]  /*2b90*/  FADD R83, R83, 1 ;  /* 0x3f80000053537421 */ /* 0x004fe20000000000 */
[----:B-1----:R-:W-:Y:S01]  /*2ba0*/  FMUL R5, R17, -1.4426950216293334961 ;  /* 0xbfb8aa3b11057820 */ /* 0x002fe20000400000 */
[----:B------:R-:W-:Y:S01]  /*2bb0*/  FMUL R6, R18, -1.4426950216293334961 ;  /* 0xbfb8aa3b12067820 */ /* 0x000fe20000400000 */
[----:B------:R-:W-:Y:S01]  /*2bc0*/  FMUL R88, R19, -1.4426950216293334961 ;  /* 0xbfb8aa3b13587820 */ /* 0x000fe20000400000 */
[----:B------:R-:W-:-:S03]  /*2bd0*/  FMUL R7, R20, -1.4426950216293334961 ;  /* 0xbfb8aa3b14077820 */ /* 0x000fc60000400000 */
[----:B------:R-:W1:Y:S01]  /*2be0*/  MUFU.EX2 R4, R89 ;  /* 0x0000005900047308 */ /* 0x000e620000000800 */
[----:B---3--:R-:W-:-:S07]  /*2bf0*/  FADD R93, R39, 1 ;  /* 0x3f800000275d7421 */ /* 0x008fce0000000000 */
[----:B------:R-:W2:Y:S01]  /*2c00*/  MUFU.RCP R89, R92 ;  /* 0x0000005c00597308 */ /* 0x000ea20000001000 */
[----:B----4-:R-:W-:-:S07]  /*2c10*/  FADD R39, R84, 1 ;  /* 0x3f80000054277421 */ /* 0x010fce0000000000 */
[----:B------:R-:W-:Y:S01]  /*2c20*/  MUFU.EX2 R5, R5 ;  /* 0x0000000500057308 */ /* 0x000fe20000000800 */
[----:B-1----:R-:W-:-:S07]  /*2c30*/  FADD R4, R4, 1 ;  /* 0x3f80000004047421 */ /* 0x002fce0000000000 */
[----:B------:R-:W-:Y:S01]  /*2c40*/  MUFU.EX2 R6, R6 ;  /* 0x0000000600067308 */ /* 0x000fe20000000800 */
[----:B--2---:R-:W-:-:S04]  /*2c50*/  FMUL R36, R76, R89 ;  /* 0x000000594c247220 */ /* 0x004fc80000400000 */
[----:B------:R-:W-:Y:S01]  /*2c60*/  FMUL R71, R71, R36 ;  /* 0x0000002447477220 */ /* 0x000fe20000400000 */
[----:B------:R-:W-:Y:S01]  /*2c70*/  FMUL R36, R22, UR27 ;  /* 0x0000001b16247c20 */ /* 0x000fe20008400000 */
[----:B------:R-:W-:Y:S01]  /*2c80*/  FMUL R22, R74, R37 ;  /* 0x000000254a167220 */ /* 0x000fe20000400000 */
[----:B------:R-:W1:Y:S01]  /*2c90*/  MUFU.RCP R89, R91 ;  /* 0x0000005b00597308 */ /* 0x000e620000001000 */
[----:B------:R-:W-:Y:S01]  /*2ca0*/  FMUL R37, R23, UR27 ;  /* 0x0000001b17257c20 */ /* 0x000fe20008400000 */
[----:B------:R-:W-:-:S03]  /*2cb0*/  FMUL R92, R36, -1.4426950216293334961 ;  /* 0xbfb8aa3b245c7820 */ /* 0x000fc60000400000 */
[----:B------:R-:W-:-:S03]  /*2cc0*/  FMUL R74, R37, -1.4426950216293334961 ;  /* 0xbfb8aa3b254a7820 */ /* 0x000fc60000400000 */
[----:B------:R-:W-:Y:S08]  /*2cd0*/  MUFU.EX2 R85, R85 ;  /* 0x0000005500557308 */ /* 0x000ff00000000800 */
[----:B------:R-:W-:Y:S01]  /*2ce0*/  MUFU.RCP R39, R39 ;  /* 0x0000002700277308 */ /* 0x000fe20000001000 */
[----:B-1----:R-:W-:Y:S01]  /*2cf0*/  FMUL R38, R82, R89 ;  /* 0x0000005952267220 */ /* 0x002fe20000400000 */
[----:B------:R-:W-:-:S03]  /*2d00*/  FMUL R91, R27, -1.4426950216293334961 ;  /* 0xbfb8aa3b1b5b7820 */ /* 0x000fc60000400000 */
[----:B------:R-:W-:Y:S01]  /*2d10*/  FMUL R23, R73, R38 ;  /* 0x0000002649177220 */ /* 0x000fe20000400000 */
[----:B------:R-:W-:Y:S01]  /*2d20*/  FMUL R38, R24, UR27 ;  /* 0x0000001b18267c20 */ /* 0x000fe20008400000 */
[----:B------:R-:W-:Y:S01]  /*2d30*/  FMUL R24, R40, R81 ;  /* 0x0000005128187220 */ /* 0x000fe20000400000 */
[----:B------:R-:W-:Y:S01]  /*2d40*/  FMUL R40, R9, R90 ;  /* 0x0000005a09287220 */ /* 0x000fe20000400000 */
[----:B------:R-:W-:Y:S01]  /*2d50*/  FMUL R73, R25, UR27 ;  /* 0x0000001b19497c20 */ /* 0x000fe20008400000 */
[----:B------:R-:W1:Y:S01]  /*2d60*/  MUFU.RCP R81, R93 ;  /* 0x0000005d00517308 */ /* 0x000e620000001000 */
[----:B------:R-:W-:Y:S01]  /*2d70*/  FMUL R90, R26, -1.4426950216293334961 ;  /* 0xbfb8aa3b1a5a7820 */ /* 0x000fe20000400000 */
[----:B------:R-:W-:Y:S01]  /*2d80*/  FMUL R25, R41, R40 ;  /* 0x0000002829197220 */ /* 0x000fe20000400000 */
[----:B------:R-:W-:Y:S01]  /*2d90*/  FADD R40, R87, 1 ;  /* 0x3f80000057287421 */ /* 0x000fe20000000000 */
[----:B------:R-:W-:Y:S01]  /*2da0*/  FMUL R89, R73, -1.4426950216293334961 ;  /* 0xbfb8aa3b49597820 */ /* 0x000fe20000400000 */
[----:B------:R-:W-:-:S03]  /*2db0*/  MOV R87, UR34 ;  /* 0x0000002200577c02 */ /* 0x000fc60008000f00 */
[----:B------:R-:W2:Y:S08]  /*2dc0*/  MUFU.RCP R41, R83 ;  /* 0x0000005300297308 */ /* 0x000eb00000001000 */
[----:B------:R-:W3:Y:S01]  /*2dd0*/  MUFU.RCP R40, R40 ;  /* 0x0000002800287308 */ /* 0x000ee20000001000 */
[----:B-1----:R-:W-:-:S04]  /*2de0*/  FMUL R81, R10, R81 ;  /* 0x000000510a517220 */ /* 0x002fc80000400000 */
[----:B------:R-:W-:Y:S01]  /*2df0*/  FMUL R42, R42, R81 ;  /* 0x000000512a2a7220 */ /* 0x000fe20000400000 */
[----:B------:R-:W-:Y:S02]  /*2e00*/  FMUL R81, R12, R39 ;  /* 0x000000270c517220 */ /* 0x000fe40000400000 */
[----:B------:R-:W1:Y:S01]  /*2e10*/  MUFU.EX2 R86, R86 ;  /* 0x0000005600567308 */ /* 0x000e620000000800 */
[----:B--2---:R-:W-:Y:S01]  /*2e20*/  FMUL R84, R11, R41 ;  /* 0x000000290b547220 */ /* 0x004fe20000400000 */
[----:B------:R-:W-:Y:S01]  /*2e30*/  FMUL R83, R30, UR27 ;  /* 0x0000001b1e537c20 */ /* 0x000fe20008400000 */
[----:B------:R-:W-:Y:S01]  /*2e40*/  FMUL R44, R44, R81 ;  /* 0x000000512c2c7220 */ /* 0x000fe20000400000 */
[----:B------:R-:W-:Y:S01]  /*2e50*/  FMUL R81, R28, UR27 ;  /* 0x0000001b1c517c20 */ /* 0x000fe20008400000 */
[----:B------:R-:W-:Y:S01]  /*2e60*/  FMUL R43, R43, R84 ;  /* 0x000000542b2b7220 */ /* 0x000fe20000400000 */
[----:B------:R-:W-:Y:S01]  /*2e70*/  FADD R84, R85, 1 ;  /* 0x3f80000055547421 */ /* 0x000fe20000000000 */
[----:B------:R-:W-:Y:S01]  /*2e80*/  F2FP.BF16.F32.PACK_AB R11, R11, R10 ;  /* 0x0000000a0b0b723e */ /* 0x000fe200000010ff */
[----:B------:R-:W2:Y:S01]  /*2e90*/  MUFU.EX2 R88, R88 ;  /* 0x0000005800587308 */ /* 0x000ea20000000800 */
[----:B---3--:R-:W-:Y:S01]  /*2ea0*/  FMUL R40, R13, R40 ;  /* 0x000000280d287220 */ /* 0x008fe20000400000 */
[----:B------:R-:W-:Y:S01]  /*2eb0*/  FMUL R28, R81, -1.4426950216293334961 ;  /* 0xbfb8aa3b511c7820 */ /* 0x000fe20000400000 */
[----:B------:R-:W-:-:S02]  /*2ec0*/  F2FP.BF16.F32.PACK_AB R10, R9, R8 ;  /* 0x00000008090a723e */ /* 0x000fc400000010ff */
[----:B------:R-:W-:Y:S01]  /*2ed0*/  FMUL R45, R45, R40 ;  /* 0x000000282d2d7220 */ /* 0x000fe20000400000 */
[----:B------:R-:W-:Y:S01]  /*2ee0*/  FADD R40, R5, 1 ;  /* 0x3f80000005287421 */ /* 0x000fe20000000000 */
[----:B------:R-:W-:Y:S01]  /*2ef0*/  FADD R5, R6, 1 ;  /* 0x3f80000006057421 */ /* 0x000fe20000000000 */
[----:B------:R-:W3:Y:S01]  /*2f00*/  MUFU.RCP R84, R84 ;  /* 0x0000005400547308 */ /* 0x000ee20000001000 */
[----:B------:R-:W4:Y:S01]  /*2f10*/  S2R R6, SR_TID.X ;  /* 0x0000000000067919 */ /* 0x000f220000002100 */
[----:B-1----:R-:W-:Y:S01]  /*2f20*/  FADD R86, R86, 1 ;  /* 0x3f80000056567421 */ /* 0x002fe20000000000 */
[----:B------:R-:W-:Y:S02]  /*2f30*/  F2FP.BF16.F32.PACK_AB R43, R43, R42 ;  /* 0x0000002a2b2b723e */ /* 0x000fe400000010ff */
[----:B------:R-:W-:-:S03]  /*2f40*/  F2FP.BF16.F32.PACK_AB R42, R25, R24 ;  /* 0x00000018192a723e */ /* 0x000fc600000010ff */
[----:B------:R-:W1:Y:S01]  /*2f50*/  MUFU.RCP R39, R4 ;  /* 0x0000000400277308 */ /* 0x000e620000001000 */
[----:B--2---:R-:W-:-:S07]  /*2f60*/  FADD R88, R88, 1 ;  /* 0x3f80000058587421 */ /* 0x004fce0000000000 */
[----:B------:R-:W2:Y:S01]  /*2f70*/  MUFU.RCP R40, R40 ;  /* 0x0000002800287308 */ /* 0x000ea20000001000 */
[----:B---3--:R-:W-:-:S04]  /*2f80*/  FMUL R84, R15, R84 ;  /* 0x000000540f547220 */ /* 0x008fc80000400000 */
[----:B------:R-:W-:Y:S01]  /*2f90*/  FMUL R47, R47, R84 ;  /* 0x000000542f2f7220 */ /* 0x000fe20000400000 */
[----:B------:R-:W-:Y:S02]  /*2fa0*/  FMUL R84, R29, UR27 ;  /* 0x0000001b1d547c20 */ /* 0x000fe40008400000 */
[----:B------:R-:W3:Y:S01]  /*2fb0*/  MUFU.RCP R5, R5 ;  /* 0x0000000500057308 */ /* 0x000ee20000001000 */
[----:B-1----:R-:W-:-:S04]  /*2fc0*/  FMUL R39, R16, R39 ;  /* 0x0000002710277220 */ /* 0x002fc80000400000 */
[----:B------:R-:W-:Y:S01]  /*2fd0*/  FMUL R48, R48, R39 ;  /* 0x0000002730307220 */ /* 0x000fe20000400000 */
[----:B------:R-:W-:Y:S02]  /*2fe0*/  FMUL R39, R84, -1.4426950216293334961 ;  /* 0xbfb8aa3b54277820 */ /* 0x000fe40000400000 */
[----:B------:R-:W1:Y:S01]  /*2ff0*/  MUFU.RCP R41, R86 ;  /* 0x0000005600297308 */ /* 0x000e620000001000 */
[----:B--2---:R-:W-:Y:S01]  /*3000*/  FMUL R40, R17, R40 ;  /* 0x0000002811287220 */ /* 0x004fe20000400000 */
[----:B----4-:R-:W-:Y:S01]  /*3010*/  LEA R85, R6, UR7, 0x6 ;  /* 0x0000000706557c11 */ /* 0x010fe2000f8e30ff */
[----:B------:R-:W-:Y:S02]  /*3020*/  FMUL R6, R33, -1.4426950216293334961 ;  /* 0xbfb8aa3b21067820 */ /* 0x000fe40000400000 */
[----:B------:R-:W-:-:S03]  /*3030*/  FMUL R49, R49, R40 ;  /* 0x0000002831317220 */ /* 0x000fc60000400000 */
[----:B------:R-:W2:Y:S01]  /*3040*/  MUFU.RCP R4, R88 ;  /* 0x0000005800047308 */ /* 0x000ea20000001000 */
[----:B---3--:R-:W-:-:S04]  /*3050*/  FMUL R29, R18, R5 ;  /* 0x00000005121d7220 */ /* 0x008fc80000400000 */
[----:B------:R-:W-:Y:S01]  /*3060*/  FMUL R40, R50, R29 ;  /* 0x0000001d32287220 */ /* 0x000fe20000400000 */
[----:B------:R-:W-:Y:S01]  /*3070*/  IADD3 R50, PT, PT, R85, 0x400, RZ ;  /* 0x0000040055327810 */ /* 0x000fe20007ffe0ff */
[----:B------:R-:W-:Y:S01]  /*3080*/  FMUL R29, R83, -1.4426950216293334961 ;  /* 0xbfb8aa3b531d7820 */ /* 0x000fe20000400000 */
[----:B------:R-:W3:Y:S01]  /*3090*/  MUFU.EX2 R7, R7 ;  /* 0x0000000700077308 */ /* 0x000ee20000000800 */
[----:B-1----:R-:W-:Y:S01]  /*30a0*/  FMUL R41, R14, R41 ;  /* 0x000000290e297220 */ /* 0x002fe20000400000 */
[----:B------:R-:W-:-:S03]  /*30b0*/  FMUL R86, R31, UR27 ;  /* 0x0000001b1f567c20 */ /* 0x000fc60008400000 */
[----:B------:R-:W-:Y:S01]  /*30c0*/  FMUL R46, R46, R41 ;  /* 0x000000292e2e7220 */ /* 0x000fe20000400000 */
[----:B------:R-:W-:Y:S02]  /*30d0*/  FMUL R30, R86, -1.4426950216293334961 ;  /* 0xbfb8aa3b561e7820 */ /* 0x000fe40000400000 */
[----:B------:R1:W4:Y:S01]  /*30e0*/  MUFU.EX2 R80, R92 ;  /* 0x0000005c00507308 */ /* 0x0003220000000800 */
[C---:B--2---:R-:W-:Y:S01]  /*30f0*/  FMUL R4, R19.reuse, R4 ;  /* 0x0000000413047220 */ /* 0x044fe20000400000 */
[----:B------:R-:W-:Y:S02]  /*3100*/  F2FP.BF16.F32.PACK_AB R19, R19, R18 ;  /* 0x000000121313723e */ /* 0x000fe400000010ff */
[----:B------:R-:W-:Y:S01]  /*3110*/  F2FP.BF16.F32.PACK_AB R18, R17, R16 ;  /* 0x000000101112723e */ /* 0x000fe200000010ff */
[----:B------:R-:W-:Y:S01]  /*3120*/  FMUL R41, R51, R4 ;  /* 0x0000000433297220 */ /* 0x000fe20000400000 */
[----:B------:R-:W-:Y:S01]  /*3130*/  FMUL R4, R32, -1.4426950216293334961 ;  /* 0xbfb8aa3b20047820 */ /* 0x000fe20000400000 */
[----:B------:R-:W-:Y:S01]  /*3140*/  F2FP.BF16.F32.PACK_AB R17, R15, R14 ;  /* 0x0000000e0f11723e */ /* 0x000fe200000010ff */
[----:B------:R2:W-:Y:S01]  /*3150*/  MUFU.EX2 R5, R39 ;  /* 0x0000002700057308 */ /* 0x0005e20000000800 */
[----:B---3--:R-:W-:Y:S01]  /*3160*/  FADD R31, R7, 1 ;  /* 0x3f800000071f7421 */ /* 0x008fe20000000000 */
[----:B------:R-:W-:-:S02]  /*3170*/  IADD3 R7, PT, PT, R85, 0x420, RZ ;  /* 0x0000042055077810 */ /* 0x000fc40007ffe0ff */
[----:B------:R-:W-:-:S04]  /*3180*/  F2FP.BF16.F32.PACK_AB R16, R13, R12 ;  /* 0x0000000c0d10723e */ /* 0x000fc800000010ff */
[----:B------:R-:W3:Y:S01]  /*3190*/  MUFU.EX2 R78, R78 ;  /* 0x0000004e004e7308 */ /* 0x000ee20000000800 */
[----:B-1----:R-:W-:Y:S01]  /*31a0*/  FMUL R92, R38, -1.4426950216293334961 ;  /* 0xbfb8aa3b265c7820 */ /* 0x002fe20000400000 */
[----:B----4-:R-:W-:Y:S01]  /*31b0*/  FADD R93, R80, 1 ;  /* 0x3f800000505d7421 */ /* 0x010fe20000000000 */
[----:B------:R-:W-:-:S05]  /*31c0*/  IADD3 R80, PT, PT, R85, 0x430, RZ ;  /* 0x0000043055507810 */ /* 0x000fca0007ffe0ff */
[----:B------:R-:W-:Y:S01]  /*31d0*/  MUFU.EX2 R92, R92 ;  /* 0x0000005c005c7308 */ /* 0x000fe20000000800 */
[----:B--2---:R-:W-:-:S04]  /*31e0*/  SHF.R.U32.HI R39, RZ, 0x3, R50 ;  /* 0x00000003ff277819 */ /* 0x004fc80000011632 */
[----:B------:R-:W-:Y:S02]  /*31f0*/  LOP3.LUT R39, R50, 0x30, R39, 0x78, !PT ;  /* 0x0000003032277812 */ /* 0x000fe400078e7827 */
[----:B------:R-:W-:Y:S01]  /*3200*/  IADD3 R50, PT, PT, R85, 0x410, RZ ;  /* 0x0000041055327810 */ /* 0x000fe20007ffe0ff */
[----:B------:R-:W1:Y:S01]  /*3210*/  MUFU.EX2 R74, R74 ;  /* 0x0000004a004a7308 */ /* 0x000e620000000800 */
[----:B---3--:R-:W-:Y:S02]  /*3220*/  FADD R78, R78, 1 ;  /* 0x3f8000004e4e7421 */ /* 0x008fe40000000000 */
[----:B------:R-:W-:-:S04]  /*3230*/  SHF.R.U32.HI R51, RZ, 0x3, R50 ;  /* 0x00000003ff337819 */ /* 0x000fc80000011632 */
[----:B------:R-:W-:Y:S01]  /*3240*/  LOP3.LUT R51, R50, 0x30, R51, 0x78, !PT ;  /* 0x0000003032337812 */ /* 0x000fe200078e7833 */
[----:B------:R-:W2:Y:S01]  /*3250*/  MUFU.EX2 R89, R89 ;  /* 0x0000005900597308 */ /* 0x000ea20000000800 */
[----:B------:R-:W-:Y:S02]  /*3260*/  SHF.R.U32.HI R50, RZ, 0x3, R7 ;  /* 0x00000003ff327819 */ /* 0x000fe40000011607 */
[----:B------:R-:W-:Y:S02]  /*3270*/  LEA R51, R87, R51, 0xd ;  /* 0x0000003357337211 */ /* 0x000fe400078e68ff */
[----:B------:R-:W-:Y:S02]  /*3280*/  LOP3.LUT R50, R7, 0x30, R50, 0x78, !PT ;  /* 0x0000003007327812 */ /* 0x000fe400078e7832 */
[----:B------:R-:W-:Y:S01]  /*3290*/  SHF.R.U32.HI R7, RZ, 0x3, R80 ;  /* 0x00000003ff077819 */ /* 0x000fe20000011650 */
[----:B------:R-:W3:Y:S01]  /*32a0*/  MUFU.RCP R31, R31 ;  /* 0x0000001f001f7308 */ /* 0x000ee20000001000 */
[----:B-1----:R-:W-:Y:S01]  /*32b0*/  FADD R88, R74, 1 ;  /* 0x3f8000004a587421 */ /* 0x002fe20000000000 */
[----:B------:R-:W-:-:S02]  /*32c0*/  LEA R74, R87, R39, 0xd ;  /* 0x00000027574a7211 */ /* 0x000fc400078e68ff */
[----:B------:R-:W-:Y:S01]  /*32d0*/  LOP3.LUT R80, R80, 0x30, R7, 0x78, !PT ;  /* 0x0000003050507812 */ /* 0x000fe200078e7807 */
[----:B------:R-:W-:Y:S01]  /*32e0*/  FADD R7, R92, 1 ;  /* 0x3f8000005c077421 */ /* 0x000fe20000000000 */
[C---:B------:R-:W-:Y:S02]  /*32f0*/  LEA R50, R87.reuse, R50, 0xd ;  /* 0x0000003257327211 */ /* 0x040fe400078e68ff */
[----:B------:R-:W1:Y:S01]  /*3300*/  MUFU.RCP R78, R78 ;  /* 0x0000004e004e7308 */ /* 0x000e620000001000 */
[----:B------:R-:W-:Y:S01]  /*3310*/  LEA R39, R87, R80, 0xd ;  /* 0x0000005057277211 */ /* 0x000fe200078e68ff */
[----:B--2---:R-:W-:-:S06]  /*3320*/  FADD R80, R89, 1 ;  /* 0x3f80000059507421 */ /* 0x004fcc0000000000 */
[----:B------:R-:W2:Y:S01]  /*3330*/  MUFU.RCP R7, R7 ;  /* 0x0000000700077308 */ /* 0x000ea20000001000 */
[----:B---3--:R-:W-:-:S04]  /*3340*/  FMUL R31, R20, R31 ;  /* 0x0000001f141f7220 */ /* 0x008fc80000400000 */
[----:B------:R-:W-:-:S03]  /*3350*/  FMUL R52, R52, R31 ;  /* 0x0000001f34347220 */ /* 0x000fc60000400000 */
[----:B------:R-:W3:Y:S01]  /*3360*/  MUFU.EX2 R30, R30 ;  /* 0x0000001e001e7308 */ /* 0x000ee20000000800 */
[----:B-1----:R-:W-:-:S04]  /*3370*/  FMUL R78, R21, R78 ;  /* 0x0000004e154e7220 */ /* 0x002fc80000400000 */
[----:B------:R-:W-:-:S03]  /*3380*/  FMUL R53, R53, R78 ;  /* 0x0000004e35357220 */ /* 0x000fc60000400000 */
[----:B------:R-:W1:Y:S01]  /*3390*/  MUFU.EX2 R90, R90 ;  /* 0x0000005a005a7308 */ /* 0x000e620000000800 */
[----:B--2---:R-:W-:-:S04]  /*33a0*/  FMUL R7, R38, R7 ;  /* 0x0000000726077220 */ /* 0x004fc80000400000 */
[----:B------:R-:W-:-:S03]  /*33b0*/  FMUL R56, R56, R7 ;  /* 0x0000000738387220 */ /* 0x000fc60000400000 */
[----:B------:R-:W2:Y:S01]  /*33c0*/  MUFU.EX2 R91, R91 ;  /* 0x0000005b005b7308 */ /* 0x000ea20000000800 */
[----:B---3--:R-:W-:Y:S01]  /*33d0*/  FADD R7, R30, 1 ;  /* 0x3f8000001e077421 */ /* 0x008fe20000000000 */
[----:B------:R-:W-:-:S06]  /*33e0*/  FMUL R30, R34, -1.4426950216293334961 ;  /* 0xbfb8aa3b221e7820 */ /* 0x000fcc0000400000 */
[----:B------:R-:W3:Y:S01]  /*33f0*/  MUFU.RCP R88, R88 ;  /* 0x0000005800587308 */ /* 0x000ee20000001000 */
[----:B-1----:R-:W-:-:S07]  /*3400*/  FADD R31, R90, 1 ;  /* 0x3f8000005a1f7421 */ /* 0x002fce0000000000 */
[----:B------:R-:W1:Y:S01]  /*3410*/  MUFU.EX2 R28, R28 ;  /* 0x0000001c001c7308 */ /* 0x000e620000000800 */
[----:B--2---:R-:W-:-:S07]  /*3420*/  FADD R78, R91, 1 ;  /* 0x3f8000005b4e7421 */ /* 0x004fce0000000000 */
[----:B------:R-:W2:Y:S01]  /*3430*/  MUFU.EX2 R29, R29 ;  /* 0x0000001d001d7308 */ /* 0x000ea20000000800 */
[----:B---3--:R-:W-:-:S04]  /*3440*/  FMUL R88, R37, R88 ;  /* 0x0000005825587220 */ /* 0x008fc80000400000 */
[----:B------:R-:W-:-:S03]  /*3450*/  FMUL R55, R55, R88 ;  /* 0x0000005837377220 */ /* 0x000fc60000400000 */
[----:B------:R-:W3:Y:S01]  /*3460*/  MUFU.RCP R80, R80 ;  /* 0x0000005000507308 */ /* 0x000ee20000001000 */
[----:B-1----:R-:W-:-:S07]  /*3470*/  FADD R28, R28, 1 ;  /* 0x3f8000001c1c7421 */ /* 0x002fce0000000000 */
[----:B------:R-:W1:Y:S01]  /*3480*/  MUFU.RCP R7, R7 ;  /* 0x0000000700077308 */ /* 0x000e620000001000 */
[----:B--2---:R-:W-:Y:S01]  /*3490*/  FADD R88, R29, 1 ;  /* 0x3f8000001d587421 */ /* 0x004fe20000000000 */
[----:B------:R-:W-:Y:S01]  /*34a0*/  FADD R29, R5, 1 ;  /* 0x3f800000051d7421 */ /* 0x000fe20000000000 */
[----:B------:R-:W-:-:S05]  /*34b0*/  FMUL R5, R63, UR27 ;  /* 0x0000001b3f057c20 */ /* 0x000fca0008400000 */
[----:B------:R-:W2:Y:S01]  /*34c0*/  MUFU.RCP R31, R31 ;  /* 0x0000001f001f7308 */ /* 0x000ea20000001000 */
[----:B---3--:R-:W-:-:S04]  /*34d0*/  FMUL R80, R73, R80 ;  /* 0x0000005049507220 */ /* 0x008fc80000400000 */
[----:B------:R-:W-:Y:S01]  /*34e0*/  FMUL R57, R57, R80 ;  /* 0x0000005039397220 */ /* 0x000fe20000400000 */
[----:B------:R-:W-:Y:S02]  /*34f0*/  FMUL R80, R62, UR27 ;  /* 0x0000001b3e507c20 */ /* 0x000fe40008400000 */
[----:B------:R-:W3:Y:S01]  /*3500*/  MUFU.RCP R78, R78 ;  /* 0x0000004e004e7308 */ /* 0x000ee20000001000 */
[----:B-1----:R-:W-:Y:S01]  /*3510*/  FMUL R62, R86, R7 ;  /* 0x00000007563e7220 */ /* 0x002fe20000400000 */
[----:B------:R-:W-:-:S03]  /*3520*/  FMUL R7, R35, -1.4426950216293334961 ;  /* 0xbfb8aa3b23077820 */ /* 0x000fc60000400000 */
[C---:B------:R-:W-:Y:S01]  /*3530*/  FMUL R62, R5.reuse, R62 ;  /* 0x0000003e053e7220 */ /* 0x040fe20000400000 */
[----:B------:R-:W-:Y:S02]  /*3540*/  F2FP.BF16.F32.PACK_AB R5, R5, R80 ;  /* 0x000000500505723e */ /* 0x000fe400000010ff */
[----:B------:R-:W1:Y:S01]  /*3550*/  MUFU.RCP R28, R28 ;  /* 0x0000001c001c7308 */ /* 0x000e620000001000 */
[----:B--2---:R-:W-:-:S04]  /*3560*/  FMUL R31, R26, R31 ;  /* 0x0000001f1a1f7220 */ /* 0x004fc80000400000 */
[----:B------:R-:W-:Y:S01]  /*3570*/  FMUL R58, R58, R31 ;  /* 0x0000001f3a3a7220 */ /* 0x000fe20000400000 */
[----:B------:R-:W-:Y:S02]  /*3580*/  FMUL R31, R61, UR27 ;  /* 0x0000001b3d1f7c20 */ /* 0x000fe40008400000 */
[----:B------:R-:W2:Y:S01]  /*3590*/  MUFU.RCP R29, R29 ;  /* 0x0000001d001d7308 */ /* 0x000ea20000001000 */
[----:B---3--:R-:W-:-:S04]  /*35a0*/  FMUL R78, R27, R78 ;  /* 0x0000004e1b4e7220 */ /* 0x008fc80000400000 */
[----:B------:R-:W-:Y:S01]  /*35b0*/  FMUL R59, R59, R78 ;  /* 0x0000004e3b3b7220 */ /* 0x000fe20000400000 */
[----:B------:R-:W-:Y:S02]  /*35c0*/  FMUL R78, R60, UR27 ;  /* 0x0000001b3c4e7c20 */ /* 0x000fe40008400000 */
[----:B------:R-:W3:Y:S01]  /*35d0*/  MUFU.EX2 R4, R4 ;  /* 0x0000000400047308 */ /* 0x000ee20000000800 */
[----:B-1----:R-:W-:Y:S01]  /*35e0*/  FMUL R61, R81, R28 ;  /* 0x0000001c513d7220 */ /* 0x002fe20000400000 */
[C---:B------:R-:W-:Y:S02]  /*35f0*/  LEA R28, R77.reuse, R69, 0xe ;  /* 0x000000454d1c7211 */ /* 0x040fe400078e70ff */
[----:B------:R-:W-:Y:S01]  /*3600*/  LEA R77, R77, R68, 0xe ;  /* 0x000000444d4d7211 */ /* 0x000fe200078e70ff */
[----:B------:R-:W-:-:S03]  /*3610*/  FMUL R61, R78, R61 ;  /* 0x0000003d4e3d7220 */ /* 0x000fc60000400000 */
[----:B------:R-:W1:Y:S01]  /*3620*/  MUFU.EX2 R30, R30 ;  /* 0x0000001e001e7308 */ /* 0x000e620000000800 */
[----:B--2---:R-:W-:-:S04]  /*3630*/  FMUL R60, R84, R29 ;  /* 0x0000001d543c7220 */ /* 0x004fc80000400000 */
[----:B------:R-:W-:-:S03]  /*3640*/  FMUL R60, R31, R60 ;  /* 0x0000003c1f3c7220 */ /* 0x000fc60000400000 */
[----:B------:R-:W2:Y:S01]  /*3650*/  MUFU.EX2 R7, R7 ;  /* 0x0000000700077308 */ /* 0x000ea20000000800 */
[----:B---3--:R-:W-:Y:S01]  /*3660*/  FADD R29, R4, 1 ;  /* 0x3f800000041d7421 */ /* 0x008fe20000000000 */
[----:B------:R-:W-:Y:S02]  /*3670*/  F2FP.BF16.F32.PACK_AB R4, R31, R78 ;  /* 0x0000004e1f04723e */ /* 0x000fe400000010ff */
[----:B------:R-:W-:Y:S02]  /*3680*/  IADD3 R78, PT, PT, R28, 0x60, RZ ;  /* 0x000000601c4e7810 */ /* 0x000fe40007ffe0ff */
[----:B------:R-:W-:Y:S02]  /*3690*/  F2FP.BF16.F32.PACK_AB R12, R60, R61 ;  /* 0x0000003d3c0c723e */ /* 0x000fe400000010ff */
[----:B------:R-:W3:Y:S01]  /*36a0*/  MUFU.EX2 R6, R6 ;  /* 0x0000000600067308 */ /* 0x000ee20000000800 */
[----:B------:R-:W-:Y:S01]  /*36b0*/  SHF.R.U32.HI R9, RZ, 0x3, R78 ;  /* 0x00000003ff097819 */ /* 0x000fe2000001164e */
[----:B-1----:R-:W-:Y:S01]  /*36c0*/  FADD R31, R30, 1 ;  /* 0x3f8000001e1f7421 */ /* 0x002fe20000000000 */
[----:B------:R-:W-:-:S02]  /*36d0*/  FMUL R30, R66, UR27 ;  /* 0x0000001b421e7c20 */ /* 0x000fc40008400000 */
[----:B------:R-:W-:Y:S02]  /*36e0*/  LOP3.LUT R78, R78, 0x70, R9, 0x78, !PT ;  /* 0x000000704e4e7812 */ /* 0x000fe400078e7809 */
[----:B------:R-:W-:Y:S01]  /*36f0*/  F2FP.BF16.F32.PACK_AB R9, R82, R79 ;  /* 0x0000004f5209723e */ /* 0x000fe200000010ff */
[----:B------:R-:W1:Y:S01]  /*3700*/  MUFU.RCP R85, R93 ;  /* 0x0000005d00557308 */ /* 0x000e620000001000 */
[----:B--2---:R-:W-:Y:S01]  /*3710*/  FADD R82, R7, 1 ;  /* 0x3f80000007527421 */ /* 0x004fe20000000000 */
[----:B------:R-:W-:-:S06]  /*3720*/  F2FP.BF16.F32.PACK_AB R7, R67, R30 ;  /* 0x0000001e4307723e */ /* 0x000fcc00000010ff */
[----:B------:R-:W2:Y:S01]  /*3730*/  MUFU.RCP R88, R88 ;  /* 0x0000005800587308 */ /* 0x000ea20000001000 */
[----:B---3--:R-:W-:-:S07]  /*3740*/  FADD R6, R6, 1 ;  /* 0x3f80000006067421 */ /* 0x008fce0000000000 */
[----:B------:R-:W3:Y:S01]  /*3750*/  MUFU.RCP R29, R29 ;  /* 0x0000001d001d7308 */ /* 0x000ee20000001000 */
[----:B-1----:R-:W-:-:S04]  /*3760*/  FMUL R85, R36, R85 ;  /* 0x0000005524557220 */ /* 0x002fc80000400000 */
[----:B------:R-:W-:Y:S01]  /*3770*/  FMUL R54, R54, R85 ;  /* 0x0000005536367220 */ /* 0x000fe20000400000 */
[----:B------:R-:W-:Y:S02]  /*3780*/  IADD3 R85, PT, PT, R28, 0x40, RZ ;  /* 0x000000401c557810 */ /* 0x000fe40007ffe0ff */
[----:B------:R-:W1:Y:S01]  /*3790*/  MUFU.RCP R31, R31 ;  /* 0x0000001f001f7308 */ /* 0x000e620000001000 */
[----:B--2---:R-:W-:Y:S01]  /*37a0*/  FMUL R63, R83, R88 ;  /* 0x00000058533f7220 */ /* 0x004fe20000400000 */
[----:B------:R-:W-:-:S03]  /*37b0*/  SHF.R.U32.HI R8, RZ, 0x3, R85 ;  /* 0x00000003ff087819 */ /* 0x000fc60000011655 */
[----:B------:R-:W-:Y:S01]  /*37c0*/  FMUL R63, R80, R63 ;  /* 0x0000003f503f7220 */ /* 0x000fe20000400000 */
[C---:B------:R-:W-:Y:S02]  /*37d0*/  IADD3 R80, PT, PT, R28.reuse, 0x50, RZ ;  /* 0x000000501c507810 */ /* 0x040fe40007ffe0ff */
[----:B------:R-:W2:Y:S01]  /*37e0*/  MUFU.RCP R82, R82 ;  /* 0x0000005200527308 */ /* 0x000ea20000001000 */
[----:B------:R-:W-:Y:S01]  /*37f0*/  IADD3 R28, PT, PT, R28, 0x70, RZ ;  /* 0x000000701c1c7810 */ /* 0x000fe20007ffe0ff */
[----:B---3--:R-:W-:Y:S01]  /*3800*/  FMUL R29, R32, R29 ;  /* 0x0000001d201d7220 */ /* 0x008fe20000400000 */
[----:B------:R-:W-:Y:S02]  /*3810*/  LOP3.LUT R85, R85, 0x70, R8, 0x78, !PT ;  /* 0x0000007055557812 */ /* 0x000fe400078e7808 */
[----:B------:R-:W-:Y:S02]  /*3820*/  F2FP.BF16.F32.PACK_AB R8, R76, R75 ;  /* 0x0000004b4c08723e */ /* 0x000fe400000010ff */
[----:B------:R-:W-:Y:S01]  /*3830*/  SHF.R.U32.HI R75, RZ, 0x3, R28 ;  /* 0x00000003ff4b7819 */ /* 0x000fe2000001161c */
[----:B------:R-:W3:Y:S01]  /*3840*/  MUFU.RCP R66, R6 ;  /* 0x0000000600427308 */ /* 0x000ee20000001000 */
[----:B------:R-:W-:Y:S01]  /*3850*/  SHF.R.U32.HI R87, RZ, 0x3, R80 ;  /* 0x00000003ff577819 */ /* 0x000fe20000011650 */
[----:B-1----:R-:W-:Y:S01]  /*3860*/  FMUL R31, R34, R31 ;  /* 0x0000001f221f7220 */ /* 0x002fe20000400000 */
[----:B------:R-:W-:-:S02]  /*3870*/  LOP3.LUT R76, R28, 0x70, R75, 0x78, !PT ;  /* 0x000000701c4c7812 */ /* 0x000fc400078e784b */
[----:B------:R-:W-:Y:S01]  /*3880*/  LOP3.LUT R80, R80, 0x70, R87, 0x78, !PT ;  /* 0x0000007050507812 */ /* 0x000fe200078e7857 */
[----:B------:R-:W-:Y:S01]  /*3890*/  FMUL R75, R30, R31 ;  /* 0x0000001f1e4b7220 */ /* 0x000fe20000400000 */
[----:B------:R-:W-:Y:S01]  /*38a0*/  F2FP.BF16.F32.PACK_AB R31, R27, R26 ;  /* 0x0000001a1b1f723e */ /* 0x000fe200000010ff */
[C---:B--2---:R-:W-:Y:S01]  /*38b0*/  FMUL R82, R35.reuse, R82 ;  /* 0x0000005223527220 */ /* 0x044fe20000400000 */
[----:B------:R-:W-:Y:S02]  /*38c0*/  F2FP.BF16.F32.PACK_AB R35, R35, R34 ;  /* 0x000000222323723e */ /* 0x000fe400000010ff */
[----:B------:R-:W-:Y:S01]  /*38d0*/  F2FP.BF16.F32.PACK_AB R30, R73, R38 ;  /* 0x00000026491e723e */ /* 0x000fe200000010ff */
[----:B------:R-:W-:Y:S01]  /*38e0*/  FMUL R82, R67, R82 ;  /* 0x0000005243527220 */ /* 0x000fe20000400000 */
[----:B------:R-:W-:Y:S02]  /*38f0*/  F2FP.BF16.F32.PACK_AB R28, R21, R20 ;  /* 0x00000014151c723e */ /* 0x000fe400000010ff */
[C---:B------:R-:W-:Y:S01]  /*3900*/  F2FP.BF16.F32.PACK_AB R34, R33.reuse, R32 ;  /* 0x000000202122723e */ /* 0x040fe200000010ff */
[----:B---3--:R-:W-:Y:S01]  /*3910*/  FMUL R66, R33, R66 ;  /* 0x0000004221427220 */ /* 0x008fe20000400000 */
[----:B------:R-:W-:Y:S01]  /*3920*/  F2FP.BF16.F32.PACK_AB R6, R65, R64 ;  /* 0x000000404106723e */ /* 0x000fe200000010ff */
[----:B------:R-:W-:Y:S01]  /*3930*/  FMUL R64, R64, R29 ;  /* 0x0000001d40407220 */ /* 0x000fe20000400000 */
[----:B------:R-:W-:Y:S01]  /*3940*/  F2FP.BF16.F32.PACK_AB R29, R37, R36 ;  /* 0x00000024251d723e */ /* 0x000fe200000010ff */
[----:B------:R-:W-:Y:S01]  /*3950*/  FMUL R65, R65, R66 ;  /* 0x0000004241417220 */ /* 0x000fe20000400000 */
[----:B------:R-:W-:Y:S01]  /*3960*/  F2FP.BF16.F32.PACK_AB R33, R86, R83 ;  /* 0x000000535621723e */ /* 0x000fe200000010ff */
[----:B------:R1:W-:Y:S01]  /*3970*/  STS.128 [R77], R4 ;  /* 0x000000044d007388 */ /* 0x0003e20000000c00 */
[----:B------:R-:W-:-:S02]  /*3980*/  F2FP.BF16.F32.PACK_AB R32, R84, R81 ;  /* 0x000000515420723e */ /* 0x000fc400000010ff */
[----:B------:R-:W-:Y:S01]  /*3990*/  F2FP.BF16.F32.PACK_AB R15, R82, R75 ;  /* 0x0000004b520f723e */ /* 0x000fe200000010ff */
[----:B------:R2:W-:Y:S01]  /*39a0*/  STS.128 [R85], R8 ;  /* 0x0000000855007388 */ /* 0x0005e20000000c00 */
[----:B------:R-:W-:Y:S02]  /*39b0*/  F2FP.BF16.F32.PACK_AB R14, R65, R64 ;  /* 0x00000040410e723e */ /* 0x000fe400000010ff */
[----:B------:R-:W-:Y:S01]  /*39c0*/  F2FP.BF16.F32.PACK_AB R13, R62, R63 ;  /* 0x0000003f3e0d723e */ /* 0x000fe200000010ff */
[----:B------:R3:W-:Y:S04]  /*39d0*/  STS.128 [R80], R16 ;  /* 0x0000001050007388 */ /* 0x0007e80000000c00 */
[----:B------:R3:W-:Y:S04]  /*39e0*/  STS.128 [R78], R28 ;  /* 0x0000001c4e007388 */ /* 0x0007e80000000c00 */
[----:B------:R3:W-:Y:S01]  /*39f0*/  STS.128 [R76], R32 ;  /* 0x000000204c007388 */ /* 0x0007e20000000c00 */
[----:B------:R4:W-:Y:S06]  /*3a00*/  MEMBAR.ALL.CTA ;  /* 0x0000000000007992 */ /* 0x0009ec0000008000 */
[----:B----4-:R-:W4:Y:S01]  /*3a10*/  FENCE.VIEW.ASYNC.S ;  /* 0x00000000000073c6 */ /* 0x010f220000000000 */
[----:B-1----:R-:W-:-:S02]  /*3a20*/  F2FP.BF16.F32.PACK_AB R7, R41, R40 ;  /* 0x000000282907723e */ /* 0x002fc400000010ff */
[----:B------:R-:W-:Y:S02]  /*3a30*/  F2FP.BF16.F32.PACK_AB R6, R49, R48 ;  /* 0x000000303106723e */ /* 0x000fe400000010ff */
[----:B--2---:R-:W-:Y:S02]  /*3a40*/  F2FP.BF16.F32.PACK_AB R11, R59, R58 ;  /* 0x0000003a3b0b723e */ /* 0x004fe400000010ff */
[----:B------:R-:W-:Y:S02]  /*3a50*/  F2FP.BF16.F32.PACK_AB R10, R57, R56 ;  /* 0x00000038390a723e */ /* 0x000fe400000010ff */
[----:B------:R-:W-:Y:S02]  /*3a60*/  F2FP.BF16.F32.PACK_AB R9, R55, R54 ;  /* 0x000000363709723e */ /* 0x000fe400000010ff */
[----:B------:R-:W-:Y:S02]  /*3a70*/  F2FP.BF16.F32.PACK_AB R8, R53, R52 ;  /* 0x000000343508723e */ /* 0x000fe400000010ff */
[----:B------:R-:W-:-:S02]  /*3a80*/  F2FP.BF16.F32.PACK_AB R5, R47, R46 ;  /* 0x0000002e2f05723e */ /* 0x000fc400000010ff */
[----:B------:R-:W-:Y:S02]  /*3a90*/  F2FP.BF16.F32.PACK_AB R4, R45, R44 ;  /* 0x0000002c2d04723e */ /* 0x000fe400000010ff */
[----:B------:R-:W-:Y:S02]  /*3aa0*/  F2FP.BF16.F32.PACK_AB R41, R23, R22 ;  /* 0x000000161729723e */ /* 0x000fe400000010ff */
[----:B------:R-:W-:Y:S01]  /*3ab0*/  F2FP.BF16.F32.PACK_AB R40, R71, R72 ;  /* 0x000000484728723e */ /* 0x000fe200000010ff */
[----:B----4-:R-:W-:Y:S06]  /*3ac0*/  BAR.SYNC.DEFER_BLOCKING 0x1, 0x80 ;  /* 0x0042000000007b1d */ /* 0x010fec0000010000 */
[----:B---3--:R-:W-:Y:S05]  /*3ad0*/  BRA.U UP0, `(.L_x_29) ;  /* 0x0000000100187547 */ /* 0x008fea000b800000 */
[----:B------:R-:W-:Y:S02]  /*3ae0*/  ULEA UR4, UR35, UR20, 0xd ;  /* 0x0000001423047291 */ /* 0x000fe4000f8e68ff */
[----:B------:R-:W-:Y:S02]  /*3af0*/  ULEA UR5, UR28, UR5, 0x7 ;  /* 0x000000051c057291 */ /* 0x000fe4000f8e38ff */
[----:B------:R-:W-:-:S09]  /*3b00*/  UIADD3 UR4, UPT, UPT, UR4, 0x4400, URZ ;  /* 0x0000440004047890 */ /* 0x000fd2000fffe0ff */
[----:B------:R1:W-:Y:S01]  /*3b10*/  UTMASTG.2D [UR4], [UR32], desc[URZ] ;  /* 0x0000ff04200073b5 */ /* 0x0003e20008009000 */
[----:B------:R0:W-:Y:S01]  /*3b20*/  UTMACMDFLUSH ;  /* 0x00000000000079b7 */ /* 0x0001e20000000000 */
[----:B-1----:R-:W-:-:S04]  /*3b30*/  DEPBAR.LE SB0, 0x3 ;  /* 0x000080c00000791a */ /* 0x002fc80000000000 */
.L_x_29:
[----:B------:R-:W-:Y:S01]  /*3b40*/  BAR.SYNC.DEFER_BLOCKING 0x1, 0x80 ;  /* 0x0042000000007b1d */ /* 0x000fe20000010000 */
[----:B------:R-:W-:-:S05]  /*3b50*/  UPLOP3.LUT UP1, UPT, UPT, UPT, UP2, 0x80, 0x8 ;  /* 0x000000000008789c */ /* 0x000fca0003f2f020 */
[----:B------:R1:W-:Y:S04]  /*3b60*/  STS.128 [R74], R40 ;  /* 0x000000284a007388 */ /* 0x0003e80000000c00 */
[----:B------:R1:W-:Y:S04]  /*3b70*/  STS.128 [R51], R4 ;  /* 0x0000000433007388 */ /* 0x0003e80000000c00 */
[----:B------:R1:W-:Y:S04]  /*3b80*/  STS.128 [R50], R8 ;  /* 0x0000000832007388 */ /* 0x0003e80000000c00 */
[----:B------:R1:W-:Y:S01]  /*3b90*/  STS.128 [R39], R12 ;  /* 0x0000000c27007388 */ /* 0x0003e20000000c00 */
[----:B------:R2:W-:Y:S06]  /*3ba0*/  MEMBAR.ALL.CTA ;  /* 0x0000000000007992 */ /* 0x0005ec0000008000 */
[----:B--2---:R-:W2:Y:S02]  /*3bb0*/  FENCE.VIEW.ASYNC.S ;  /* 0x00000000000073c6 */ /* 0x004ea40000000000 */
[----:B--2---:R-:W-:Y:S06]  /*3bc0*/  BAR.SYNC.DEFER_BLOCKING 0x1, 0x80 ;  /* 0x0042000000007b1d */ /* 0x004fec0000010000 */
[----:B------:R-:W-:Y:S05]  /*3bd0*/  BRA.U UP0, `(.L_x_30) ;  /* 0x0000000100207547 */ /* 0x000fea000b800000 */
[----:B------:R-:W-:Y:S02]  /*3be0*/  USHF.L.U32 UR34, UR34, 0xc, URZ ;  /* 0x0000000c22227899 */ /* 0x000fe400080006ff */
[----:B------:R-:W-:Y:S02]  /*3bf0*/  ULEA UR5, UR28, UR35, 0x2 ;  /* 0x000000231c057291 */ /* 0x000fe4000f8e10ff */
[----:B------:R-:W-:Y:S02]  /*3c00*/  UIADD3 UR4, UPT, UPT, UR7, UR34, UR34 ;  /* 0x0000002207047290 */ /* 0x000fe4000fffe022 */
[----:B------:R-:W-:Y:S02]  /*3c10*/  USHF.L.U32 UR5, UR5, 0x4, URZ ;  /* 0x0000000405057899 */ /* 0x000fe400080006ff */
[----:B------:R-:W-:-:S09]  /*3c20*/  UIADD3 UR4, UPT, UPT, UR4, 0x400, URZ ;  /* 0x0000040004047890 */ /* 0x000fd2000fffe0ff */
[----:B------:R2:W-:Y:S01]  /*3c30*/  UTMASTG.2D [UR4], [UR30], desc[URZ] ;  /* 0x0000ff041e0073b5 */ /* 0x0005e20008009000 */
[----:B------:R0:W-:Y:S01]  /*3c40*/  UTMACMDFLUSH ;  /* 0x00000000000079b7 */ /* 0x0001e20000000000 */
[----:B--2---:R-:W-:-:S04]  /*3c50*/  DEPBAR.LE SB0, 0x1 ;  /* 0x000080400000791a */ /* 0x004fc80000000000 */
.L_x_30:
[----:B------:R-:W-:Y:S01]  /*3c60*/  BAR.SYNC.DEFER_BLOCKING 0x1, 0x80 ;  /* 0x0042000000007b1d */ /* 0x000fe20000010000 */
[----:B------:R-:W-:-:S05]  /*3c70*/  UPLOP3.LUT UP2, UPT, UPT, UPT, UPT, 0x40, 0x4 ;  /* 0x000000000004789c */ /* 0x000fca0003f4e870 */
[----:B------:R-:W-:Y:S01]  /*3c80*/  UMOV UR35, 0x2 ;  /* 0x0000000200237882 */ /* 0x000fe20000000000 */
[----:B------:R-:W-:Y:S05]  /*3c90*/  BRA.U UP1, `(.L_x_31) ;  /* 0xffffffe501d47547 */ /* 0x000fea000b83ffff */
[----:B------:R-:W2:Y:S01]  /*3ca0*/  LDCU.64 UR4, c[0x0][0x6c0] ;  /* 0x0000d800ff0477ac */ /* 0x000ea20008000a00 */
[----:B------:R-:W-:Y:S01]  /*3cb0*/  UIADD3 UR17, UPT, UPT, UR16, UR17, URZ ;  /* 0x0000001110117290 */ /* 0x000fe2000fffe0ff */
[----:B------:R-:W-:Y:S01]  /*3cc0*/  ELECT P0, URZ, PT ;  /* 0x0000000000ff782f */ /* 0x000fe20003800000 */
[----:B------:R-:W-:Y:S02]  /*3cd0*/  ULEA UR7, UR11, UR7, 0x3 ;  /* 0x000000070b077291 */ /* 0x000fe4000f8e18ff */
[----:B------:R-:W-:Y:S02]  /*3ce0*/  UIADD3 UR11, UPT, UPT, UR11, 0x1, URZ ;  /* 0x000000010b0b7890 */ /* 0x000fe4000fffe0ff */
[----:B------:R-:W-:Y:S02]  /*3cf0*/  UIADD3 UR12, UPT, UPT, UR12, 0x1, URZ ;  /* 0x000000010c0c7890 */ /* 0x000fe4000fffe0ff */
[----:B------:R-:W-:Y:S02]  /*3d00*/  UISETP.NE.AND UP0, UPT, UR11, 0x2, UPT ;  /* 0x000000020b00788c */ /* 0x000fe4000bf05270 */
[----:B--2---:R-:W-:-:S04]  /*3d10*/  UIMAD.WIDE.U32 UR26, UR17, UR5, URZ ;  /* 0x00000005111a72a5 */ /* 0x004fc8000f8e00ff */
[----:B------:R-:W-:Y:S01]  /*3d20*/  @P0 IMAD.MOV.U32 R0, RZ, RZ, 0x1 ;  /* 0x00000001ff000424 */ /* 0x000fe200078e00ff */
[----:B------:R-:W2:Y:S03]  /*3d30*/  LDCU UR5, c[0x0][0x6d0] ;  /* 0x0000da00ff0577ac */ /* 0x000ea60008000800 */
[----:B------:R3:W-:Y:S01]  /*3d40*/  @P0 SYNCS.ARRIVE.TRANS64.ART0 RZ, [UR7+0x50], R0 ;  /* 0x00005000ffff09a7 */ /* 0x0007e20008500007 */
[----:B------:R-:W-:Y:S01]  /*3d50*/  USEL UR11, UR11, URZ, UP0 ;  /* 0x000000ff0b0b7287 */ /* 0x000fe20008000000 */
[----:B------:R-:W-:Y:S02]  /*3d60*/  UMOV UR19, UR27 ;  /* 0x0000001b00137c82 */ /* 0x000fe40008000000 */
[----:B------:R-:W-:-:S04]  /*3d70*/  UIADD3 UR6, UPT, UPT, UR17, -UR19, URZ ;  /* 0x8000001311067290 */ /* 0x000fc8000fffe0ff */
[----:B------:R-:W-:-:S04]  /*3d80*/  USHF.R.U32.HI UR6, URZ, UR23, UR6 ;  /* 0x00000017ff067299 */ /* 0x000fc80008011606 */
[----:B------:R-:W-:-:S04]  /*3d90*/  UIADD3 UR19, UPT, UPT, UR19, UR6, URZ ;  /* 0x0000000613137290 */ /* 0x000fc8000fffe0ff */
[----:B------:R-:W-:-:S04]  /*3da0*/  USHF.R.U32.HI UR19, URZ, UR22, UR19 ;  /* 0x00000016ff137299 */ /* 0x000fc80008011613 */
[----:B------:R-:W-:-:S04]  /*3db0*/  UIADD3 UR19, UPT, UPT, -UR19, URZ, URZ ;  /* 0x000000ff13137290 */ /* 0x000fc8000fffe1ff */
[----:B------:R-:W-:-:S04]  /*3dc0*/  UIMAD UR19, UR4, UR19, UR17 ;  /* 0x00000013041372a4 */ /* 0x000fc8000f8e0211 */
[----:B--2---:R-:W-:Y:S01]  /*3dd0*/  UIMAD.WIDE.U32 UR26, UR19, UR5, URZ ;  /* 0x00000005131a72a5 */ /* 0x004fe2000f8e00ff */
[----:B------:R-:W2:Y:S03]  /*3de0*/  LDCU.64 UR4, c[0x0][0x6d8] ;  /* 0x0000db00ff0477ac */ /* 0x000ea60008000a00 */
[----:B------:R-:W-:-:S04]  /*3df0*/  UIADD3 UR6, UPT, UPT, UR19, -UR27, URZ ;  /* 0x8000001b13067290 */ /* 0x000fc8000fffe0ff */
[----:B------:R-:W-:-:S04]  /*3e00*/  USHF.R.U32.HI UR6, URZ, UR21, UR6 ;  /* 0x00000015ff067299 */ /* 0x000fc80008011606 */
[----:B------:R-:W-:-:S04]  /*3e10*/  UIADD3 UR6, UPT, UPT, UR27, UR6, URZ ;  /* 0x000000061b067290 */ /* 0x000fc8000fffe0ff */
[----:B------:R-:W-:-:S04]  /*3e20*/  USHF.R.U32.HI UR6, URZ, UR15, UR6 ;  /* 0x0000000fff067299 */ /* 0x000fc80008011606 */
[----:B--2---:R-:W-:-:S04]  /*3e30*/  UIMAD.WIDE.U32 UR26, UR6, UR5, URZ ;  /* 0x00000005061a72a5 */ /* 0x004fc8000f8e00ff */
[----:B------:R-:W-:-:S04]  /*3e40*/  UIADD3 UR5, UPT, UPT, UR6, -UR27, URZ ;  /* 0x8000001b06057290 */ /* 0x000fc8000fffe0ff */
[----:B------:R-:W-:-:S04]  /*3e50*/  USHF.R.U32.HI UR5, URZ, UR14, UR5 ;  /* 0x0000000eff057299 */ /* 0x000fc80008011605 */
[----:B------:R-:W-:-:S04]  /*3e60*/  UIADD3 UR20, UPT, UPT, UR27, UR5, URZ ;  /* 0x000000051b147290 */ /* 0x000fc8000fffe0ff */
[----:B------:R-:W-:-:S03]  /*3e70*/  USHF.R.U32.HI UR20, URZ, UR13, UR20 ;  /* 0x0000000dff147299 */ /* 0x000fc60008011614 */
[----:B------:R-:W2:Y:S01]  /*3e80*/  LDCU UR5, c[0x0][0x6cc] ;  /* 0x0000d980ff0577ac */ /* 0x000ea20008000800 */
[----:B------:R-:W-:-:S04]  /*3e90*/  UIADD3 UR20, UPT, UPT, -UR20, URZ, URZ ;  /* 0x000000ff14147290 */ /* 0x000fc8000fffe1ff */
[----:B------:R-:W-:Y:S02]  /*3ea0*/  UIMAD UR28, UR4, UR20, UR6 ;  /* 0x00000014041c72a4 */ /* 0x000fe4000f8e0206 */
[----:B------:R-:W-:Y:S02]  /*3eb0*/  USEL UR4, URZ, 0x1, UP0 ;  /* 0x00000001ff047887 */ /* 0x000fe40008000000 */
[----:B------:R-:W-:Y:S02]  /*3ec0*/  UISETP.GE.AND UP0, UPT, UR17, 0x200, UPT ;  /* 0x000002001100788c */ /* 0x000fe4000bf06270 */
[----:B------:R-:W-:Y:S02]  /*3ed0*/  UIADD3 UR6, UPT, UPT, -UR6, URZ, URZ ;  /* 0x000000ff06067290 */ /* 0x000fe4000fffe1ff */
[----:B------:R-:W-:Y:S02]  /*3ee0*/  LOP3.LUT R70, R70, UR4, RZ, 0x3c, !PT ;  /* 0x0000000446467c12 */ /* 0x000fe4000f8e3cff */
[----:B--2---:R-:W-:-:S03]  /*3ef0*/  UIMAD UR6, UR5, UR6, UR19 ;  /* 0x00000006050672a4 */ /* 0x004fc6000f8e0213 */
[----:B---3--:R-:W-:Y:S09]  /*3f00*/  BRA.U !UP0, `(.L_x_32) ;  /* 0xffffffe108987547 */ /* 0x008ff2000b83ffff */
.L_x_27:
[----:B------:R-:W-:-:S09]  /*3f10*/  UISETP.NE.AND UP0, UPT, UR29, URZ, UPT ;  /* 0x000000ff1d00728c */ /* 0x000fd2000bf05270 */
[----:B------:R-:W-:Y:S05]  /*3f20*/  BRA.U UP0, `(.L_x_33) ;  /* 0x0000000100187547 */ /* 0x000fea000b800000 */
[----:B------:R-:W-:Y:S01]  /*3f30*/  ELECT P0, URZ, PT ;  /* 0x0000000000ff782f */ /* 0x000fe20003800000 */
[----:B------:R-:W-:Y:S01]  /*3f40*/  HFMA2 R0, -RZ, RZ, 0, 5.9604644775390625e-08 ;  /* 0x00000001ff007431 */ /* 0x000fe200000001ff */
[----:B------:R-:W-:Y:S01]  /*3f50*/  UMOV UR4, 0x40 ;  /* 0x0000004000047882 */ /* 0x000fe20000000000 */
[----:B------:R-:W-:Y:S01]  /*3f60*/  UVIRTCOUNT.DEALLOC.SMPOOL 0x80 ;  /* 0x000000800000784c */ /* 0x000fe20000000000 */
[----:B------:R-:W-:-:S09]  /*3f70*/  ULEA UR4, UR9, UR4, 0x18 ;  /* 0x0000000409047291 */ /* 0x000fd2000f8ec0ff */
[----:B------:R2:W-:Y:S03]  /*3f80*/  @P0 STS.U8 [UR4], R0 ;  /* 0x00000000ff000988 */ /* 0x0005e60008000004 */
.L_x_33:
[----:B------:R-:W-:Y:S06]  /*3f90*/  BAR.SYNC.DEFER_BLOCKING 0x1, 0x80 ;  /* 0x0042000000007b1d */ /* 0x000fec0000010000 */
[----:B------:R-:W-:Y:S05]  /*3fa0*/  BRA.U UP0, `(.L_x_34) ;  /* 0x00000001009c7547 */ /* 0x000fea000b800000 */
[----:B------:R-:W-:Y:S01]  /*3fb0*/  NOP ;  /* 0x0000000000007918 */ /* 0x000fe20000000000 */
[----:B------:R-:W-:Y:S01]  /*3fc0*/  UMOV UR4, 0x50 ;  /* 0x0000005000047882 */ /* 0x000fe20000000000 */
[----:B------:R-:W-:Y:S02]  /*3fd0*/  ULOP3.LUT UR8, UR18, 0xffff, URZ, 0xc0, !UPT ;  /* 0x0000ffff12087892 */ /* 0x000fe4000f8ec0ff */
[----:B------:R-:W-:Y:S02]  /*3fe0*/  ULEA UR9, UR9, UR4, 0x18 ;  /* 0x0000000409097291 */ /* 0x000fe4000f8ec0ff */
[----:B------:R-:W-:Y:S01]  /*3ff0*/  USHF.R.U32.HI UR8, URZ, 0x5, UR8 ;  /* 0x00000005ff087899 */ /* 0x000fe20008011608 */
[----:B------:R-:W-:Y:S01]  /*4000*/  UMOV UR5, 0xffff ;  /* 0x0000ffff00057882 */ /* 0x000fe20000000000 */
[----:B------:R-:W-:Y:S02]  /*4010*/  UMOV UR4, 0x1 ;  /* 0x0000000100047882 */ /* 0x000fe40000000000 */
[----:B------:R-:W-:-:S02]  /*4020*/  UIADD3 UR7, UPT, UPT, UR8, 0x10, URZ ;  /* 0x0000001008077890 */ /* 0x000fc4000fffe0ff */
[----:B------:R-:W-:Y:S01]  /*4030*/  USHF.L.U32 UR5, UR5, UR8, URZ ;  /* 0x0000000805057299 */ /* 0x000fe200080006ff */
[----:B--2---:R-:W2:Y:S01]  /*4040*/  LDS R0, [UR9] ;  /* 0x00000009ff007984 */ /* 0x004ea20008000800 */
[----:B------:R-:W-:-:S04]  /*4050*/  USHF.L.U32 UR7, UR4, UR7, URZ ;  /* 0x0000000704077299 */ /* 0x000fc800080006ff */
[----:B------:R-:W-:-:S04]  /*4060*/  ULOP3.LUT UR7, UR7, UR5, URZ, 0xfc, !UPT ;  /* 0x0000000507077292 */ /* 0x000fc8000f8efcff */
[----:B------:R-:W-:Y:S01]  /*4070*/  ULOP3.LUT UR5, UR7, 0xffff, URZ, 0xc0, !UPT ;  /* 0x0000ffff07057892 */ /* 0x000fe2000f8ec0ff */
[----:B--2---:R-:W-:-:S13]  /*4080*/  R2UR UR6, R0 ;  /* 0x00000000000672ca */ /* 0x004fda00000e0000 */
[----:B------:R-:W-:-:S04]  /*4090*/  ULOP3.LUT UR4, UR7, 0xffff, UR6, 0x80, !UPT ;  /* 0x0000ffff07047892 */ /* 0x000fc8000f8e8006 */
[----:B------:R-:W-:-:S09]  /*40a0*/  UISETP.NE.AND UP0, UPT, UR4, UR5, UPT ;  /* 0x000000050400728c */ /* 0x000fd2000bf05270 */
[----:B------:R-:W-:Y:S05]  /*40b0*/  BRA.U UP0, `(.L_x_35) ;  /* 0x00000001004c7547 */ /* 0x000fea000b800000 */
[----:B------:R-:W-:Y:S02]  /*40c0*/  USHF.R.U32.HI UR4, URZ, 0x10, UR7 ;  /* 0x00000010ff047899 */ /* 0x000fe40008011607 */
[----:B------:R-:W-:-:S04]  /*40d0*/  USHF.R.U32.HI UR5, URZ, 0x10, UR6 ;  /* 0x00000010ff057899 */ /* 0x000fc80008011606 */
[----:B------:R-:W-:-:S04]  /*40e0*/  ULOP3.LUT UR5, UR5, UR4, URZ, 0xc0, !UPT ;  /* 0x0000000405057292 */ /* 0x000fc8000f8ec0ff */
[----:B------:R-:W-:-:S09]  /*40f0*/  UISETP.NE.AND UP0, UPT, UR5, UR4, UPT ;  /* 0x000000040500728c */ /* 0x000fd2000bf05270 */
[----:B------:R-:W-:Y:S05]  /*4100*/  BRA.U UP0, `(.L_x_36) ;  /* 0x00000001002c7547 */ /* 0x000fea000b800000 */
[----:B-1----:R-:W1:Y:S01]  /*4110*/  S2R R2, SR_LANEID ;  /* 0x0000000000027919 */ /* 0x002e620000000000 */
[----:B------:R-:W-:Y:S01]  /*4120*/  ULOP3.LUT UR7, URZ, UR7, URZ, 0x33, !UPT ;  /* 0x00000007ff077292 */ /* 0x000fe2000f8e33ff */
[----:B------:R-:W-:Y:S02]  /*4130*/  VOTEU.ANY UR5, UPT, PT ;  /* 0x0000000000057886 */ /* 0x000fe400038e0100 */
[----:B------:R-:W-:-:S03]  /*4140*/  UFLO.U32 UR5, UR5 ;  /* 0x00000005000572bd */ /* 0x000fc600080e0000 */
[----:B------:R-:W-:-:S04]  /*4150*/  IMAD.U32 R0, RZ, RZ, UR7 ;  /* 0x00000007ff007e24 */ /* 0x000fc8000f8e00ff */
[----:B------:R-:W2:Y:S02]  /*4160*/  REDUX UR4, R0 ;  /* 0x00000000000473c4 */ /* 0x000ea40000000000 */
[----:B------:R3:W-:Y:S01]  /*4170*/  UTCATOMSWS.AND URZ, UR7 ;  /* 0x0000000700ff79e3 */ /* 0x0007e20008000000 */
[----:B-1----:R-:W-:Y:S02]  /*4180*/  ISETP.EQ.U32.AND P0, PT, R2, UR5, PT ;  /* 0x0000000502007c0c */ /* 0x002fe4000bf02070 */
[----:B--2---:R-:W-:-:S11]  /*4190*/  MOV R2, UR4 ;  /* 0x0000000400027c02 */ /* 0x004fd60008000f00 */
[----:B------:R3:W-:Y:S01]  /*41a0*/  @P0 ATOMS.AND RZ, [UR9], R2 ;  /* 0x00000002ffff098c */ /* 0x0007e2000a800009 */
[----:B------:R-:W-:Y:S05]  /*41b0*/  BRA `(.L_x_37) ;  /* 0x0000000000147947 */ /* 0x000fea0003800000 */
.L_x_36:
[----:B-1----:R-:W-:Y:S02]  /*41c0*/  MOV R2, 0x41e0 ;  /* 0x000041e000027802 */ /* 0x002fe40000000f00 */
[----:B------:R-:W-:Y:S05]  /*41d0*/  CALL.REL.NOINC `($__internal_0_$__cuda_sm10x_tcgen05_guardrail_trap_col_being_dealloced_not_returned_by_alloc) ;  /* 0x0000000000cc7944 */ /* 0x000fea0003c00000 */
[----:B------:R-:W-:Y:S05]  /*41e0*/  BRA `(.L_x_37) ;  /* 0x0000000000087947 */ /* 0x000fea0003800000 */
.L_x_35:
[----:B-1----:R-:W-:Y:S02]  /*41f0*/  MOV R2, 0x4210 ;  /* 0x0000421000027802 */ /* 0x002fe40000000f00 */
[----:B------:R-:W-:Y:S05]  /*4200*/  CALL.REL.NOINC `($__internal_2_$__cuda_sm10x_tcgen05_guardrail_trap_unallocated_columns_being_dealloced) ;  /* 0x0000000000d87944 */ /* 0x000fea0003c00000 */
.L_x_37:
[----:B------:R-:W-:Y:S01]  /*4210*/  NOP ;  /* 0x0000000000007918 */ /* 0x000fe20000000000 */
.L_x_34:
[----:B------:R-:W-:-:S04]  /*4220*/  DEPBAR.LE SB0, 0x0 ;  /* 0x000080000000791a */ /* 0x000fc80000000000 */
[----:B------:R-:W-:-:S04]  /*4230*/  DEPBAR.LE SB0, 0x0 ;  /* 0x000080000000791a */ /* 0x000fc80000000000 */
[----:B---3--:R-:W-:Y:S05]  /*4240*/  EXIT ;  /* 0x000000000000794d */ /* 0x008fea0003800000 */
.L_x_10:
[----:B------:R-:W-:Y:S02]  /*4250*/  MOV R4, UR4 ;  /* 0x0000000400047c02 */ /* 0x000fe40008000f00 */
[----:B------:R-:W-:Y:S02]  /*4260*/  MOV R5, UR4 ;  /* 0x0000000400057c02 */ /* 0x000fe40008000f00 */
[----:B------:R-:W-:-:S07]  /*4270*/  MOV R0, UR25 ;  /* 0x0000001900007c02 */ /* 0x000fce0008000f00 */
.L_x_38:
[----:B-1----:R1:W2:Y:S02]  /*4280*/  SYNCS.PHASECHK.TRANS64.TRYWAIT P0, [R0+URZ+0x20], R5 ;  /* 0x00002005000075a7 */ /* 0x0022a400080011ff */
[----:B--2---:R-:W-:Y:S05]  /*4290*/  @!P0 NANOSLEEP.SYNCS 0x989680 ;  /* 0x009896800000895d */ /* 0x004fea0003900000 */
[----:B------:R-:W2:Y:S02]  /*42a0*/  @!P0 SYNCS.PHASECHK.TRANS64 P0, [R0+URZ+0x20], R5 ;  /* 0x00002005000085a7 */ /* 0x000ea400080010ff */
[----:B--2---:R-:W-:Y:S05]  /*42b0*/  @!P0 BRA `(.L_x_38) ;  /* 0xfffffffc00f08947 */ /* 0x004fea000383ffff */
[----:B------:R-:W-:Y:S05]  /*42c0*/  BRA `(.L_x_9) ;  /* 0xffffffc800307947 */ /* 0x000fea000383ffff */
.L_x_13:
[----:B------:R-:W-:Y:S02]  /*42d0*/  MOV R2, UR5 ;  /* 0x0000000500027c02 */ /* 0x000fe40008000f00 */
[----:B------:R-:W-:Y:S02]  /*42e0*/  MOV R3, UR5 ;  /* 0x0000000500037c02 */ /* 0x000fe40008000f00 */
[----:B------:R-:W-:-:S07]  /*42f0*/  MOV R0, UR4 ;  /* 0x0000000400007c02 */ /* 0x000fce0008000f00 */
.L_x_39:
[----:B-----5:R5:W4:Y:S02]  /*4300*/  SYNCS.PHASECHK.TRANS64.TRYWAIT P0, [R0+URZ+0x20], R3 ;  /* 0x00002003000075a7 */ /* 0x020b2400080011ff */
[----:B----4-:R-:W-:Y:S05]  /*4310*/  @!P0 NANOSLEEP.SYNCS 0x989680 ;  /* 0x009896800000895d */ /* 0x010fea0003900000 */
[----:B------:R-:W4:Y:S02]  /*4320*/  @!P0 SYNCS.PHASECHK.TRANS64 P0, [R0+URZ+0x20], R3 ;  /* 0x00002003000085a7 */ /* 0x000f2400080010ff */
[----:B----4-:R-:W-:Y:S05]  /*4330*/  @!P0 BRA `(.L_x_39) ;  /* 0xfffffffc00f08947 */ /* 0x010fea000383ffff */
[----:B------:R-:W-:Y:S05]  /*4340*/  BRA `(.L_x_40) ;  /* 0xffffffcc00247947 */ /* 0x000fea000383ffff */
.L_x_16:
[----:B------:R-:W-:Y:S02]  /*4350*/  MOV R0, UR18 ;  /* 0x0000001200007c02 */ /* 0x000fe40008000f00 */
[----:B------:R-:W-:-:S07]  /*4360*/  MOV R3, R2 ;  /* 0x0000000200037202 */ /* 0x000fce0000000f00 */
.L_x_41:
[----:B---3--:R3:W4:Y:S02]  /*4370*/  SYNCS.PHASECHK.TRANS64.TRYWAIT P0, [R0+URZ+0x50], R3 ;  /* 0x00005003000075a7 */ /* 0x00872400080011ff */
[----:B----4-:R-:W-:Y:S05]  /*4380*/  @!P0 NANOSLEEP.SYNCS 0x989680 ;  /* 0x009896800000895d */ /* 0x010fea0003900000 */
[----:B------:R-:W4:Y:S02]  /*4390*/  @!P0 SYNCS.PHASECHK.TRANS64 P0, [R0+URZ+0x50], R3 ;  /* 0x00005003000085a7 */ /* 0x000f2400080010ff */
[----:B----4-:R-:W-:Y:S05]  /*43a0*/  @!P0 BRA `(.L_x_41) ;  /* 0xfffffffc00f08947 */ /* 0x010fea000383ffff */
[----:B------:R-:W-:Y:S05]  /*43b0*/  BRA `(.L_x_42) ;  /* 0xffffffd000787947 */ /* 0x000fea000383ffff */
.L_x_18:
[----:B------:R-:W-:Y:S02]  /*43c0*/  MOV R2, UR27 ;  /* 0x0000001b00027c02 */ /* 0x000fe40008000f00 */
[----:B------:R-:W-:Y:S02]  /*43d0*/  MOV R3, UR27 ;  /* 0x0000001b00037c02 */ /* 0x000fe40008000f00 */
[----:B------:R-:W-:Y:S07]  /*43e0*/  MOV R0, UR17 ;  /* 0x0000001100007c02 */ /* 0x000fee0008000f00 */
.L_x_43:
[----:B---3--:R3:W4:Y:S02]  /*43f0*/  SYNCS.PHASECHK.TRANS64.TRYWAIT P1, [R0+URZ], R3 ;  /* 0x00000003000075a7 */ /* 0x00872400080211ff */
[----:B----4-:R-:W-:Y:S05]  /*4400*/  @!P1 NANOSLEEP.SYNCS 0x989680 ;  /* 0x009896800000995d */ /* 0x010fea0003900000 */
[----:B------:R-:W4:Y:S02]  /*4410*/  @!P1 SYNCS.PHASECHK.TRANS64 P1, [R0+URZ], R3 ;  /* 0x00000003000095a7 */ /* 0x000f2400080210ff */
[----:B----4-:R-:W-:Y:S05]  /*4420*/  @!P1 BRA `(.L_x_43) ;  /* 0xfffffffc00f09947 */ /* 0x010fea000383ffff */
[----:B------:R-:W-:Y:S05]  /*4430*/  BRA `(.L_x_17) ;  /* 0xffffffd000ec7947 */ /* 0x000fea000383ffff */
.L_x_21:
[----:B------:R-:W-:-:S07]  /*4440*/  MOV R3, R2 ;  /* 0x0000000200037202 */ /* 0x000fce0000000f00 */
.L_x_44:
[----:B----4-:R4:W5:Y:S02]  /*4450*/  SYNCS.PHASECHK.TRANS64.TRYWAIT P0, [R0+URZ+0x50], R3 ;  /* 0x00005003000075a7 */ /* 0x01096400080011ff */
[----:B-----5:R-:W-:Y:S05]  /*4460*/  @!P0 NANOSLEEP.SYNCS 0x989680 ;  /* 0x009896800000895d */ /* 0x020fea0003900000 */
[----:B------:R-:W5:Y:S02]  /*4470*/  @!P0 SYNCS.PHASECHK.TRANS64 P0, [R0+URZ+0x50], R3 ;  /* 0x00005003000085a7 */ /* 0x000f6400080010ff */
[----:B-----5:R-:W-:Y:S05]  /*4480*/  @!P0 BRA `(.L_x_44) ;  /* 0xfffffffc00f08947 */ /* 0x020fea000383ffff */
[----:B------:R-:W-:Y:S05]  /*4490*/  BRA `(.L_x_14) ;  /* 0xffffffd400987947 */ /* 0x000fea000383ffff */
.L_x_28:
[----:B------:R-:W-:Y:S02]  /*44a0*/  MOV R0, UR4 ;  /* 0x0000000400007c02 */ /* 0x000fe40008000f00 */
[----:B------:R-:W-:-:S07]  /*44b0*/  MOV R3, R2 ;  /* 0x0000000200037202 */ /* 0x000fce0000000f00 */
.L_x_45:
[----:B-1----:R1:W2:Y:S02]  /*44c0*/  SYNCS.PHASECHK.TRANS64.TRYWAIT P0, [R0+URZ+0x40], R3 ;  /* 0x00004003000075a7 */ /* 0x0022a400080011ff */
[----:B--2---:R-:W-:Y:S05]  /*44d0*/  @!P0 NANOSLEEP.SYNCS 0x989680 ;  /* 0x009896800000895d */ /* 0x004fea0003900000 */
[----:B------:R-:W2:Y:S02]  /*44e0*/  @!P0 SYNCS.PHASECHK.TRANS64 P0, [R0+URZ+0x40], R3 ;  /* 0x00004003000085a7 */ /* 0x000ea400080010ff */
[----:B--2---:R-:W-:Y:S05]  /*44f0*/  @!P0 BRA `(.L_x_45) ;  /* 0xfffffffc00f08947 */ /* 0x004fea000383ffff */
[----:B------:R-:W-:Y:S05]  /*4500*/  BRA `(.L_x_46) ;  /* 0xffffffdc007c7947 */ /* 0x000fea000383ffff */
        .weak           $__internal_0_$__cuda_sm10x_tcgen05_guardrail_trap_col_being_dealloced_not_returned_by_alloc
        .type           $__internal_0_$__cuda_sm10x_tcgen05_guardrail_trap_col_being_dealloced_not_returned_by_alloc,@function
        .size           $__internal_0_$__cuda_sm10x_tcgen05_guardrail_trap_col_being_dealloced_not_returned_by_alloc,($__internal_1_$__cuda_sm10x_tcgen05_guardrail_trap_phase_invalid_during_alloc - $__internal_0_$__cuda_sm10x_tcgen05_guardrail_trap_col_being_dealloced_not_returned_by_alloc)
$__internal_0_$__cuda_sm10x_tcgen05_guardrail_trap_col_being_dealloced_not_returned_by_alloc:
[----:B------:R-:W-:Y:S05]  /*4510*/  BPT.TRAP 0x1 ;  /* 0x000000040000795c */ /* 0x000fea0000300000 */
[----:B------:R-:W-:-:S04]  /*4520*/  HFMA2 R3, -RZ, RZ, 0, 0 ;  /* 0x00000000ff037431 */ /* 0x000fc800000001ff */
[----:B------:R-:W-:Y:S05]  /*4530*/  RET.REL.NODEC R2 `(kernel_cutlass_kernel_cudnngemm_swigludense_blockscaled_gemm_persistent_swiglu_interleaved_quantSm100BlockScaledPersistentDenseGemmKernel_object_at__TiledMMA_ThrLayoutVMNK11110000_Permuta_0) ;  /* 0xffffffb802b07950 */ /* 0x000fea0003c3ffff */
        .weak           $__internal_1_$__cuda_sm10x_tcgen05_guardrail_trap_phase_invalid_during_alloc
        .type           $__internal_1_$__cuda_sm10x_tcgen05_guardrail_trap_phase_invalid_during_alloc,@function
        .size           $__internal_1_$__cuda_sm10x_tcgen05_guardrail_trap_phase_invalid_during_alloc,($__internal_2_$__cuda_sm10x_tcgen05_guardrail_trap_unallocated_columns_being_dealloced - $__internal_1_$__cuda_sm10x_tcgen05_guardrail_trap_phase_invalid_during_alloc)
$__internal_1_$__cuda_sm10x_tcgen05_guardrail_trap_phase_invalid_during_alloc:
[----:B------:R-:W-:Y:S05]  /*4540*/  BPT.TRAP 0x1 ;  /* 0x000000040000795c */ /* 0x000fea0000300000 */
[----:B------:R-:W-:-:S04]  /*4550*/  MOV R3, 0x0 ;  /* 0x0000000000037802 */ /* 0x000fc80000000f00 */
[----:B------:R-:W-:Y:S05]  /*4560*/  RET.REL.NODEC R2 `(kernel_cutlass_kernel_cudnngemm_swigludense_blockscaled_gemm_persistent_swiglu_interleaved_quantSm100BlockScaledPersistentDenseGemmKernel_object_at__TiledMMA_ThrLayoutVMNK11110000_Permuta_0) ;  /* 0xffffffb802a47950 */ /* 0x000fea0003c3ffff */
        .weak           $__internal_2_$__cuda_sm10x_tcgen05_guardrail_trap_unallocated_columns_being_dealloced
        .type           $__internal_2_$__cuda_sm10x_tcgen05_guardrail_trap_unallocated_columns_being_dealloced,@function
        .size           $__internal_2_$__cuda_sm10x_tcgen05_guardrail_trap_unallocated_columns_being_dealloced,(.L_x_50 - $__internal_2_$__cuda_sm10x_tcgen05_guardrail_trap_unallocated_columns_being_dealloced)
$__internal_2_$__cuda_sm10x_tcgen05_guardrail_trap_unallocated_columns_being_dealloced:
[----:B------:R-:W-:Y:S05]  /*4570*/  BPT.TRAP 0x1 ;  /* 0x000000040000795c */ /* 0x000fea0000300000 */
[----:B------:R-:W-:-:S04]  /*4580*/  HFMA2 R3, -RZ, RZ, 0, 0 ;  /* 0x00000000ff037431 */ /* 0x000fc800000001ff */
[----:B------:R-:W-:Y:S05]  /*4590*/  RET.REL.NODEC R2 `(kernel_cutlass_kernel_cudnngemm_swigludense_blockscaled_gemm_persistent_swiglu_interleaved_quantSm100BlockScaledPersistentDenseGemmKernel_object_at__TiledMMA_ThrLayoutVMNK11110000_Permuta_0) ;  /* 0xffffffb802987950 */ /* 0x000fea0003c3ffff */
.L_x_47:
[----:B------:R-:W-:-:S00]  /*45a0*/  BRA `(.L_x_47) ;  /* 0xfffffffc00fc7947 */ /* 0x000fc0000383ffff */
[----:B------:R-:W-:-:S00]  /*45b0*/  NOP ;  /* 0x0000000000007918 */ /* 0x000fc00000000000 */
        /* <DEDUP_REMOVED lines=12> */
.L_x_50:


//--------------------- .nv.shared.kernel_cutlass_kernel_cudnngemm_swigludense_blockscaled_gemm_persistent_swiglu_interleaved_quantSm100BlockScaledPersistentDenseGemmKernel_object_at__TiledMMA_ThrLayoutVMNK11110000_Permuta_0 --------------------------
	.section	.nv.shared.kernel_cutlass_kernel_cudnngemm_swigludense_blockscaled_gemm_persistent_swiglu_interleaved_quantSm100BlockScaledPersistentDenseGemmKernel_object_at__TiledMMA_ThrLayoutVMNK11110000_Permuta_0,"aw",@nobits
	.sectionflags	@""
	.align	1024
	.zero		1024


//--------------------- .nv.shared.reserved.0     --------------------------
	.section	.nv.shared.reserved.0,"aw",@nobits
	.align	8
	.weak		__nv_reservedSMEM_offset_0_alias
	.size		__nv_reservedSMEM_offset_0_alias, 0, 64
	.other		__nv_reservedSMEM_offset_0_alias,@"STO_CUDA_RESERVED_SHARED STV_DEFAULT"
__nv_reservedSMEM_offset_0_alias:
	.zero		0
.nv.shared.reserved.0:
	.zero		64
	.weak		__nv_reservedSMEM_allocation_phase
	.type		__nv_reservedSMEM_allocation_phase,@object
	.size		__nv_reservedSMEM_allocation_phase,(.L_0 - __nv_reservedSMEM_allocation_phase)
__nv_reservedSMEM_allocation_phase:
	.zero		1
.L_0:
	.zero		7
	.weak		__nv_reservedSMEM_devtool_atexit_pc
	.type		__nv_reservedSMEM_devtool_atexit_pc,@object
	.size		__nv_reservedSMEM_devtool_atexit_pc,(__nv_reservedSMEM_allocation_mask - __nv_reservedSMEM_devtool_atexit_pc)
__nv_reservedSMEM_devtool_atexit_pc:
	.zero		8
	.weak		__nv_reservedSMEM_allocation_mask
	.type		__nv_reservedSMEM_allocation_mask,@object
	.size		__nv_reservedSMEM_allocation_mask,(.L_2 - __nv_reservedSMEM_allocation_mask)
__nv_reservedSMEM_allocation_mask:
	.zero		4
.L_2:


//--------------------- .nv.constant0.kernel_cutlass_kernel_cudnngemm_swigludense_blockscaled_gemm_persistent_swiglu_interleaved_quantSm100BlockScaledPersistentDenseGemmKernel_object_at__TiledMMA_ThrLayoutVMNK11110000_Permuta_0 --------------------------
	.section	.nv.constant0.kernel_cutlass_kernel_cudnngemm_swigludense_blockscaled_gemm_persistent_swiglu_interleaved_quantSm100BlockScaledPersistentDenseGemmKernel_object_at__TiledMMA_ThrLayoutVMNK11110000_Permuta_0,"a",@progbits
	.sectionflags	@""
	.align	4
.nv.constant0.kernel_cutlass_kernel_cudnngemm_swigludense_blockscaled_gemm_persistent_swiglu_interleaved_quantSm100BlockScaledPersistentDenseGemmKernel_object_at__TiledMMA_ThrLayoutVMNK11110000_Permuta_0:
	.zero		1768


//--------------------- SYMBOLS --------------------------

	.type		.nv.reservedSmem.offset0,@object
	.size		.nv.reservedSmem.offset0,0x4
	.type		.nv.reservedSmem.cap,@object
	.size		.nv.reservedSmem.cap,0x4
